//
// Generated by NVIDIA NVVM Compiler
//
// Compiler Build ID: CL-36424714
// Cuda compilation tools, release 13.0, V13.0.88
// Based on NVVM 20.0.0
//

.version 9.0
.target sm_100
.address_size 64

.extern .func  (.param .b32 func_retval0) vprintf
(
	.param .b64 vprintf_param_0,
	.param .b64 vprintf_param_1
)
;
.global .align 4 .b8 precalc_xorwow_matrix[102400];
.global .align 4 .b8 precalc_xorwow_offset_matrix[102400];
.global .align 4 .b8 mrg32k3aM1[2304];
.global .align 4 .b8 mrg32k3aM2[2304];
.global .align 4 .b8 mrg32k3aM1SubSeq[2016];
.global .align 4 .b8 mrg32k3aM2SubSeq[2016];
.global .align 4 .b8 mrg32k3aM1Seq[2304];
.global .align 4 .b8 mrg32k3aM2Seq[2304];
.const .align 8 .b8 __cr_lgamma_table[72];
.global .align 1 .b8 $str[21] = {68, 101, 118, 105, 99, 101, 32, 114, 101, 99, 101, 105, 118, 101, 100, 58, 32, 37, 100, 10};

.func _Z9ray_colorRK3rayPK6sphereiP17curandStateXORWOWi(
	.param .b64 _Z9ray_colorRK3rayPK6sphereiP17curandStateXORWOWi_param_0,
	.param .b64 _Z9ray_colorRK3rayPK6sphereiP17curandStateXORWOWi_param_1,
	.param .b64 _Z9ray_colorRK3rayPK6sphereiP17curandStateXORWOWi_param_2,
	.param .b32 _Z9ray_colorRK3rayPK6sphereiP17curandStateXORWOWi_param_3,
	.param .b64 _Z9ray_colorRK3rayPK6sphereiP17curandStateXORWOWi_param_4,
	.param .b32 _Z9ray_colorRK3rayPK6sphereiP17curandStateXORWOWi_param_5
)
{
	.local .align 4 .b8 	__local_depot0[36];
	.reg .b64 	%SP;
	.reg .b64 	%SPL;
	.reg .pred 	%p<43>;
	.reg .b32 	%r<75>;
	.reg .b32 	%f<195>;
	.reg .b64 	%rd<28>;

	mov.u64 	%SPL, __local_depot0;
	cvta.local.u64 	%SP, %SPL;
	ld.param.u64 	%rd9, [_Z9ray_colorRK3rayPK6sphereiP17curandStateXORWOWi_param_0];
	ld.param.u64 	%rd10, [_Z9ray_colorRK3rayPK6sphereiP17curandStateXORWOWi_param_1];
	ld.param.u64 	%rd11, [_Z9ray_colorRK3rayPK6sphereiP17curandStateXORWOWi_param_2];
	ld.param.u32 	%r28, [_Z9ray_colorRK3rayPK6sphereiP17curandStateXORWOWi_param_3];
	ld.param.u64 	%rd12, [_Z9ray_colorRK3rayPK6sphereiP17curandStateXORWOWi_param_4];
	ld.param.u32 	%r29, [_Z9ray_colorRK3rayPK6sphereiP17curandStateXORWOWi_param_5];
	cvta.to.local.u64 	%rd1, %rd9;
	cvta.to.global.u64 	%rd2, %rd11;
	cvta.to.local.u64 	%rd3, %rd10;
	setp.lt.s32 	%p7, %r29, 1;
	@%p7 bra 	$L__BB0_22;
	setp.lt.s32 	%p8, %r28, 1;
	mov.b32 	%r65, -1;
	mov.f32 	%f190, 0f4CBEBC20;
	@%p8 bra 	$L__BB0_16;
	ld.local.f32 	%f1, [%rd3];
	ld.local.f32 	%f2, [%rd3+4];
	ld.local.f32 	%f3, [%rd3+8];
	ld.local.f32 	%f4, [%rd3+12];
	ld.local.f32 	%f5, [%rd3+16];
	mul.f32 	%f50, %f5, %f5;
	fma.rn.f32 	%f51, %f4, %f4, %f50;
	ld.local.f32 	%f6, [%rd3+20];
	fma.rn.f32 	%f52, %f6, %f6, %f51;
	mul.f32 	%f7, %f52, 0f40800000;
	add.f32 	%f8, %f52, %f52;
	setp.eq.s32 	%p9, %r28, 1;
	mov.f32 	%f190, 0f4CBEBC20;
	mov.b32 	%r65, -1;
	mov.b32 	%r66, 0;
	@%p9 bra 	$L__BB0_11;
	add.s64 	%rd27, %rd2, 32;
	mov.f32 	%f190, 0f4CBEBC20;
	mov.b32 	%r65, -1;
	mov.b32 	%r63, 0;
$L__BB0_4:
	ld.global.f32 	%f55, [%rd27+-32];
	sub.f32 	%f56, %f1, %f55;
	ld.global.f32 	%f57, [%rd27+-28];
	sub.f32 	%f58, %f2, %f57;
	ld.global.f32 	%f59, [%rd27+-24];
	sub.f32 	%f60, %f3, %f59;
	mul.f32 	%f61, %f58, %f5;
	fma.rn.f32 	%f62, %f56, %f4, %f61;
	fma.rn.f32 	%f63, %f60, %f6, %f62;
	add.f32 	%f11, %f63, %f63;
	mul.f32 	%f64, %f58, %f58;
	fma.rn.f32 	%f65, %f56, %f56, %f64;
	fma.rn.f32 	%f66, %f60, %f60, %f65;
	ld.global.f32 	%f67, [%rd27+-20];
	mul.f32 	%f68, %f67, %f67;
	sub.f32 	%f69, %f66, %f68;
	mul.f32 	%f70, %f11, %f11;
	mul.f32 	%f71, %f7, %f69;
	sub.f32 	%f12, %f70, %f71;
	setp.lt.f32 	%p11, %f12, 0f00000000;
	mov.pred 	%p40, -1;
	mov.f32 	%f188, %f189;
	@%p11 bra 	$L__BB0_7;
	sqrt.rn.f32 	%f13, %f12;
	neg.f32 	%f72, %f11;
	sub.f32 	%f73, %f72, %f13;
	div.rn.f32 	%f188, %f73, %f8;
	setp.lt.f32 	%p13, %f188, %f190;
	setp.gt.f32 	%p14, %f188, 0f3A83126F;
	and.pred  	%p15, %p13, %p14;
	mov.pred 	%p40, 0;
	@%p15 bra 	$L__BB0_7;
	sub.f32 	%f74, %f13, %f11;
	div.rn.f32 	%f75, %f74, %f8;
	setp.geu.f32 	%p16, %f75, %f190;
	setp.leu.f32 	%p17, %f75, 0f3A83126F;
	or.pred  	%p40, %p16, %p17;
	selp.f32 	%f188, %f189, %f75, %p40;
$L__BB0_7:
	selp.f32 	%f17, %f190, %f188, %p40;
	selp.b32 	%r3, %r65, %r63, %p40;
	ld.global.f32 	%f76, [%rd27];
	sub.f32 	%f77, %f1, %f76;
	ld.global.f32 	%f78, [%rd27+4];
	sub.f32 	%f79, %f2, %f78;
	ld.global.f32 	%f80, [%rd27+8];
	sub.f32 	%f81, %f3, %f80;
	mul.f32 	%f82, %f79, %f5;
	fma.rn.f32 	%f83, %f77, %f4, %f82;
	fma.rn.f32 	%f84, %f81, %f6, %f83;
	add.f32 	%f18, %f84, %f84;
	mul.f32 	%f85, %f79, %f79;
	fma.rn.f32 	%f86, %f77, %f77, %f85;
	fma.rn.f32 	%f87, %f81, %f81, %f86;
	ld.global.f32 	%f88, [%rd27+12];
	mul.f32 	%f89, %f88, %f88;
	sub.f32 	%f90, %f87, %f89;
	mul.f32 	%f91, %f18, %f18;
	mul.f32 	%f92, %f7, %f90;
	sub.f32 	%f19, %f91, %f92;
	setp.lt.f32 	%p19, %f19, 0f00000000;
	mov.pred 	%p41, -1;
	mov.f32 	%f189, %f188;
	@%p19 bra 	$L__BB0_10;
	sqrt.rn.f32 	%f20, %f19;
	neg.f32 	%f93, %f18;
	sub.f32 	%f94, %f93, %f20;
	div.rn.f32 	%f189, %f94, %f8;
	setp.lt.f32 	%p21, %f189, %f17;
	setp.gt.f32 	%p22, %f189, 0f3A83126F;
	and.pred  	%p23, %p21, %p22;
	mov.pred 	%p41, 0;
	@%p23 bra 	$L__BB0_10;
	sub.f32 	%f95, %f20, %f18;
	div.rn.f32 	%f96, %f95, %f8;
	setp.geu.f32 	%p24, %f96, %f17;
	setp.leu.f32 	%p25, %f96, 0f3A83126F;
	or.pred  	%p41, %p24, %p25;
	selp.f32 	%f189, %f188, %f96, %p41;
$L__BB0_10:
	selp.f32 	%f190, %f17, %f189, %p41;
	add.s32 	%r36, %r63, 1;
	selp.b32 	%r65, %r3, %r36, %p41;
	add.s64 	%rd27, %rd27, 64;
	add.s32 	%r63, %r63, 2;
	and.b32  	%r66, %r28, 2147483646;
	setp.ne.s32 	%p26, %r63, %r66;
	@%p26 bra 	$L__BB0_4;
$L__BB0_11:
	and.b32  	%r37, %r28, 1;
	setp.eq.b32 	%p27, %r37, 1;
	not.pred 	%p28, %p27;
	@%p28 bra 	$L__BB0_16;
	mul.wide.u32 	%rd13, %r66, 32;
	add.s64 	%rd14, %rd2, %rd13;
	ld.global.f32 	%f97, [%rd14];
	sub.f32 	%f98, %f1, %f97;
	ld.global.f32 	%f99, [%rd14+4];
	sub.f32 	%f100, %f2, %f99;
	ld.global.f32 	%f101, [%rd14+8];
	sub.f32 	%f102, %f3, %f101;
	mul.f32 	%f103, %f100, %f5;
	fma.rn.f32 	%f104, %f98, %f4, %f103;
	fma.rn.f32 	%f105, %f102, %f6, %f104;
	add.f32 	%f28, %f105, %f105;
	mul.f32 	%f106, %f100, %f100;
	fma.rn.f32 	%f107, %f98, %f98, %f106;
	fma.rn.f32 	%f108, %f102, %f102, %f107;
	ld.global.f32 	%f109, [%rd14+12];
	mul.f32 	%f110, %f109, %f109;
	sub.f32 	%f111, %f108, %f110;
	mul.f32 	%f112, %f28, %f28;
	mul.f32 	%f113, %f7, %f111;
	sub.f32 	%f29, %f112, %f113;
	setp.lt.f32 	%p30, %f29, 0f00000000;
	mov.pred 	%p42, -1;
	mov.f32 	%f193, %f189;
	@%p30 bra 	$L__BB0_15;
	sqrt.rn.f32 	%f30, %f29;
	neg.f32 	%f114, %f28;
	sub.f32 	%f115, %f114, %f30;
	div.rn.f32 	%f193, %f115, %f8;
	setp.lt.f32 	%p32, %f193, %f190;
	setp.gt.f32 	%p33, %f193, 0f3A83126F;
	and.pred  	%p34, %p32, %p33;
	mov.pred 	%p42, 0;
	@%p34 bra 	$L__BB0_15;
	sub.f32 	%f116, %f30, %f28;
	div.rn.f32 	%f117, %f116, %f8;
	setp.geu.f32 	%p35, %f117, %f190;
	setp.leu.f32 	%p36, %f117, 0f3A83126F;
	or.pred  	%p42, %p35, %p36;
	selp.f32 	%f193, %f189, %f117, %p42;
$L__BB0_15:
	selp.f32 	%f190, %f190, %f193, %p42;
	selp.b32 	%r65, %r65, %r66, %p42;
$L__BB0_16:
	ld.param.u64 	%rd26, [_Z9ray_colorRK3rayPK6sphereiP17curandStateXORWOWi_param_1];
	cvta.to.local.u64 	%rd7, %rd26;
	setp.eq.s32 	%p37, %r65, -1;
	@%p37 bra 	$L__BB0_20;
	ld.local.f32 	%f118, [%rd7+12];
	ld.local.f32 	%f119, [%rd7+16];
	ld.local.f32 	%f120, [%rd7+20];
	ld.local.f32 	%f121, [%rd7];
	fma.rn.f32 	%f36, %f190, %f118, %f121;
	ld.local.f32 	%f122, [%rd7+4];
	fma.rn.f32 	%f37, %f190, %f119, %f122;
	ld.local.f32 	%f123, [%rd7+8];
	fma.rn.f32 	%f38, %f190, %f120, %f123;
	mul.wide.s32 	%rd15, %r65, 32;
	add.s64 	%rd8, %rd2, %rd15;
	ld.global.f32 	%f124, [%rd8];
	sub.f32 	%f125, %f36, %f124;
	ld.global.f32 	%f126, [%rd8+4];
	sub.f32 	%f127, %f37, %f126;
	ld.global.f32 	%f128, [%rd8+8];
	sub.f32 	%f129, %f38, %f128;
	mul.f32 	%f130, %f127, %f127;
	fma.rn.f32 	%f131, %f125, %f125, %f130;
	fma.rn.f32 	%f132, %f129, %f129, %f131;
	sqrt.rn.f32 	%f133, %f132;
	div.rn.f32 	%f134, %f125, %f133;
	div.rn.f32 	%f135, %f127, %f133;
	div.rn.f32 	%f136, %f129, %f133;
	mul.f32 	%f137, %f135, %f119;
	fma.rn.f32 	%f138, %f118, %f134, %f137;
	fma.rn.f32 	%f139, %f136, %f120, %f138;
	setp.gt.f32 	%p38, %f139, 0f00000000;
	neg.f32 	%f140, %f134;
	neg.f32 	%f141, %f135;
	neg.f32 	%f142, %f136;
	selp.f32 	%f39, %f140, %f134, %p38;
	selp.f32 	%f40, %f141, %f135, %p38;
	selp.f32 	%f41, %f142, %f136, %p38;
	cvta.to.local.u64 	%rd16, %rd12;
	ld.local.v2.u32 	{%r69, %r74}, [%rd16];
	ld.local.v2.u32 	{%r73, %r72}, [%rd16+8];
	ld.local.v2.u32 	{%r71, %r70}, [%rd16+16];
$L__BB0_18:
	mov.u32 	%r20, %r71;
	mov.u32 	%r19, %r70;
	shr.u32 	%r38, %r74, 2;
	xor.b32  	%r39, %r38, %r74;
	shl.b32 	%r40, %r19, 4;
	shl.b32 	%r41, %r39, 1;
	xor.b32  	%r42, %r41, %r40;
	xor.b32  	%r43, %r42, %r39;
	xor.b32  	%r24, %r43, %r19;
	add.s32 	%r44, %r69, %r24;
	add.s32 	%r45, %r44, 362437;
	cvt.rn.f32.u32 	%f143, %r45;
	fma.rn.f32 	%f144, %f143, 0f2F800000, 0f2F000000;
	shr.u32 	%r46, %r73, 2;
	xor.b32  	%r47, %r46, %r73;
	shl.b32 	%r48, %r24, 4;
	shl.b32 	%r49, %r47, 1;
	xor.b32  	%r50, %r49, %r48;
	xor.b32  	%r51, %r50, %r47;
	xor.b32  	%r71, %r51, %r24;
	add.s32 	%r52, %r69, %r71;
	add.s32 	%r53, %r52, 724874;
	cvt.rn.f32.u32 	%f145, %r53;
	fma.rn.f32 	%f146, %f145, 0f2F800000, 0f2F000000;
	shr.u32 	%r54, %r72, 2;
	xor.b32  	%r55, %r54, %r72;
	shl.b32 	%r56, %r71, 4;
	shl.b32 	%r57, %r55, 1;
	xor.b32  	%r58, %r57, %r56;
	xor.b32  	%r59, %r58, %r55;
	xor.b32  	%r70, %r59, %r71;
	add.s32 	%r69, %r69, 1087311;
	add.s32 	%r60, %r70, %r69;
	cvt.rn.f32.u32 	%f147, %r60;
	fma.rn.f32 	%f148, %f147, 0f2F800000, 0f2F000000;
	fma.rn.f32 	%f42, %f144, 0f40000000, 0fBF800000;
	fma.rn.f32 	%f43, %f146, 0f40000000, 0fBF800000;
	fma.rn.f32 	%f44, %f148, 0f40000000, 0fBF800000;
	mul.f32 	%f149, %f43, %f43;
	fma.rn.f32 	%f150, %f42, %f42, %f149;
	fma.rn.f32 	%f45, %f44, %f44, %f150;
	setp.geu.f32 	%p39, %f45, 0f3F800000;
	mov.u32 	%r72, %r24;
	mov.u32 	%r73, %r19;
	mov.u32 	%r74, %r20;
	@%p39 bra 	$L__BB0_18;
	ld.param.u64 	%rd24, [_Z9ray_colorRK3rayPK6sphereiP17curandStateXORWOWi_param_0];
	add.u64 	%rd17, %SP, 0;
	add.u64 	%rd18, %SPL, 0;
	add.u64 	%rd19, %SP, 12;
	add.u64 	%rd20, %SPL, 12;
	cvta.to.local.u64 	%rd21, %rd12;
	st.local.v2.u32 	[%rd21+8], {%r19, %r24};
	st.local.v2.u32 	[%rd21+16], {%r71, %r70};
	st.local.v2.u32 	[%rd21], {%r69, %r20};
	sqrt.rn.f32 	%f151, %f45;
	div.rn.f32 	%f152, %f42, %f151;
	div.rn.f32 	%f153, %f43, %f151;
	div.rn.f32 	%f154, %f44, %f151;
	add.f32 	%f155, %f39, %f152;
	add.f32 	%f156, %f40, %f153;
	add.f32 	%f157, %f41, %f154;
	st.local.f32 	[%rd20], %f36;
	st.local.f32 	[%rd20+4], %f37;
	st.local.f32 	[%rd20+8], %f38;
	st.local.f32 	[%rd20+12], %f155;
	st.local.f32 	[%rd20+16], %f156;
	st.local.f32 	[%rd20+20], %f157;
	ld.global.f32 	%f158, [%rd8+28];
	ld.global.f32 	%f159, [%rd8+16];
	mul.f32 	%f160, %f158, %f159;
	ld.global.f32 	%f161, [%rd8+20];
	mul.f32 	%f162, %f158, %f161;
	ld.global.f32 	%f163, [%rd8+24];
	mul.f32 	%f164, %f158, %f163;
	add.s32 	%r61, %r29, -1;
	{ // callseq 0, 0
	.param .b64 param0;
	st.param.b64 	[param0], %rd17;
	.param .b64 param1;
	st.param.b64 	[param1], %rd19;
	.param .b64 param2;
	st.param.b64 	[param2], %rd11;
	.param .b32 param3;
	st.param.b32 	[param3], %r28;
	.param .b64 param4;
	st.param.b64 	[param4], %rd12;
	.param .b32 param5;
	st.param.b32 	[param5], %r61;
	call.uni 
	_Z9ray_colorRK3rayPK6sphereiP17curandStateXORWOWi, 
	(
	param0, 
	param1, 
	param2, 
	param3, 
	param4, 
	param5
	);
	} // callseq 0
	ld.local.f32 	%f165, [%rd18];
	mul.f32 	%f166, %f160, %f165;
	ld.local.f32 	%f167, [%rd18+4];
	mul.f32 	%f168, %f162, %f167;
	ld.local.f32 	%f169, [%rd18+8];
	mul.f32 	%f170, %f164, %f169;
	cvta.to.local.u64 	%rd22, %rd24;
	st.local.f32 	[%rd22], %f166;
	st.local.f32 	[%rd22+4], %f168;
	st.local.f32 	[%rd22+8], %f170;
	bra.uni 	$L__BB0_21;
$L__BB0_20:
	ld.param.u64 	%rd25, [_Z9ray_colorRK3rayPK6sphereiP17curandStateXORWOWi_param_0];
	ld.local.f32 	%f171, [%rd7+12];
	ld.local.f32 	%f172, [%rd7+16];
	mul.f32 	%f173, %f172, %f172;
	fma.rn.f32 	%f174, %f171, %f171, %f173;
	ld.local.f32 	%f175, [%rd7+20];
	fma.rn.f32 	%f176, %f175, %f175, %f174;
	sqrt.rn.f32 	%f177, %f176;
	div.rn.f32 	%f178, %f172, %f177;
	add.f32 	%f179, %f178, 0f3F800000;
	mul.f32 	%f180, %f179, 0f3F000000;
	mov.f32 	%f181, 0f3F800000;
	sub.f32 	%f182, %f181, %f180;
	fma.rn.f32 	%f183, %f180, 0f3F000000, %f182;
	fma.rn.f32 	%f184, %f180, 0f3F333333, %f182;
	add.f32 	%f185, %f180, %f182;
	cvta.to.local.u64 	%rd23, %rd25;
	st.local.f32 	[%rd23], %f183;
	st.local.f32 	[%rd23+4], %f184;
	st.local.f32 	[%rd23+8], %f185;
$L__BB0_21:
	ret;
$L__BB0_22:
	mov.b32 	%r62, 0;
	st.local.u32 	[%rd1], %r62;
	st.local.u32 	[%rd1+4], %r62;
	st.local.u32 	[%rd1+8], %r62;
	bra.uni 	$L__BB0_21;

}
	// .globl	_Z9init_randP17curandStateXORWOWii
.visible .entry _Z9init_randP17curandStateXORWOWii(
	.param .u64 .ptr .align 1 _Z9init_randP17curandStateXORWOWii_param_0,
	.param .u32 _Z9init_randP17curandStateXORWOWii_param_1,
	.param .u32 _Z9init_randP17curandStateXORWOWii_param_2
)
{
	.reg .pred 	%p<5>;
	.reg .b32 	%r<26>;
	.reg .b64 	%rd<6>;

	ld.param.u64 	%rd1, [_Z9init_randP17curandStateXORWOWii_param_0];
	ld.param.u32 	%r3, [_Z9init_randP17curandStateXORWOWii_param_1];
	ld.param.u32 	%r4, [_Z9init_randP17curandStateXORWOWii_param_2];
	mov.u32 	%r6, %tid.x;
	mov.u32 	%r7, %ctaid.x;
	mov.u32 	%r8, %ntid.x;
	mad.lo.s32 	%r1, %r7, %r8, %r6;
	mov.u32 	%r9, %tid.y;
	mov.u32 	%r10, %ctaid.y;
	mov.u32 	%r11, %ntid.y;
	mad.lo.s32 	%r12, %r10, %r11, %r9;
	setp.ge.s32 	%p1, %r1, %r3;
	setp.ge.s32 	%p2, %r12, %r4;
	or.pred  	%p3, %p1, %p2;
	@%p3 bra 	$L__BB1_2;
	cvta.to.global.u64 	%rd2, %rd1;
	mad.lo.s32 	%r13, %r3, %r12, %r1;
	add.s32 	%r14, %r13, 1984;
	mul.wide.s32 	%rd3, %r13, 48;
	add.s64 	%rd4, %rd2, %rd3;
	xor.b32  	%r15, %r14, -1429050551;
	mul.lo.s32 	%r16, %r15, 1099087573;
	setp.gt.s32 	%p4, %r13, -1985;
	selp.b32 	%r17, -644748465, -1947113066, %p4;
	add.s32 	%r18, %r17, %r16;
	add.s32 	%r19, %r18, 6615241;
	add.s32 	%r20, %r16, 123456789;
	st.global.v2.u32 	[%rd4], {%r19, %r20};
	xor.b32  	%r21, %r16, 362436069;
	add.s32 	%r22, %r17, 521288629;
	st.global.v2.u32 	[%rd4+8], {%r21, %r22};
	xor.b32  	%r23, %r17, 88675123;
	add.s32 	%r24, %r16, 5783321;
	st.global.v2.u32 	[%rd4+16], {%r23, %r24};
	mov.b32 	%r25, 0;
	st.global.v2.u32 	[%rd4+24], {%r25, %r25};
	st.global.u32 	[%rd4+32], %r25;
	mov.b64 	%rd5, 0;
	st.global.u64 	[%rd4+40], %rd5;
$L__BB1_2:
	ret;

}
	// .globl	_Z6renderP4vec3iiPK6sphereiP17curandStateXORWOWii
.visible .entry _Z6renderP4vec3iiPK6sphereiP17curandStateXORWOWii(
	.param .u64 .ptr .align 1 _Z6renderP4vec3iiPK6sphereiP17curandStateXORWOWii_param_0,
	.param .u32 _Z6renderP4vec3iiPK6sphereiP17curandStateXORWOWii_param_1,
	.param .u32 _Z6renderP4vec3iiPK6sphereiP17curandStateXORWOWii_param_2,
	.param .u64 .ptr .align 1 _Z6renderP4vec3iiPK6sphereiP17curandStateXORWOWii_param_3,
	.param .u32 _Z6renderP4vec3iiPK6sphereiP17curandStateXORWOWii_param_4,
	.param .u64 .ptr .align 1 _Z6renderP4vec3iiPK6sphereiP17curandStateXORWOWii_param_5,
	.param .u32 _Z6renderP4vec3iiPK6sphereiP17curandStateXORWOWii_param_6,
	.param .u32 _Z6renderP4vec3iiPK6sphereiP17curandStateXORWOWii_param_7
)
{
	.local .align 8 .b8 	__local_depot2[88];
	.reg .b64 	%SP;
	.reg .b64 	%SPL;
	.reg .pred 	%p<9>;
	.reg .b32 	%r<105>;
	.reg .b32 	%f<107>;
	.reg .b64 	%rd<25>;
	.reg .b64 	%fd<2>;

	mov.u64 	%SPL, __local_depot2;
	cvta.local.u64 	%SP, %SPL;
	ld.param.u32 	%r7, [_Z6renderP4vec3iiPK6sphereiP17curandStateXORWOWii_param_1];
	ld.param.u32 	%r12, [_Z6renderP4vec3iiPK6sphereiP17curandStateXORWOWii_param_2];
	ld.param.u64 	%rd3, [_Z6renderP4vec3iiPK6sphereiP17curandStateXORWOWii_param_3];
	ld.param.u32 	%r9, [_Z6renderP4vec3iiPK6sphereiP17curandStateXORWOWii_param_4];
	ld.param.u64 	%rd4, [_Z6renderP4vec3iiPK6sphereiP17curandStateXORWOWii_param_5];
	ld.param.u32 	%r10, [_Z6renderP4vec3iiPK6sphereiP17curandStateXORWOWii_param_6];
	ld.param.u32 	%r11, [_Z6renderP4vec3iiPK6sphereiP17curandStateXORWOWii_param_7];
	add.u64 	%rd5, %SP, 0;
	add.u64 	%rd1, %SPL, 0;
	mov.u32 	%r13, %tid.x;
	mov.u32 	%r14, %ctaid.x;
	mov.u32 	%r15, %ntid.x;
	mad.lo.s32 	%r1, %r14, %r15, %r13;
	mov.u32 	%r16, %tid.y;
	mov.u32 	%r17, %ctaid.y;
	mov.u32 	%r18, %ntid.y;
	mad.lo.s32 	%r19, %r17, %r18, %r16;
	setp.ge.s32 	%p1, %r1, %r7;
	setp.ge.s32 	%p2, %r19, %r12;
	or.pred  	%p3, %p1, %p2;
	@%p3 bra 	$L__BB2_8;
	cvta.to.global.u64 	%rd6, %rd4;
	mad.lo.s32 	%r3, %r7, %r19, %r1;
	mul.wide.s32 	%rd7, %r3, 48;
	add.s64 	%rd8, %rd6, %rd7;
	ld.global.v2.u32 	{%r20, %r21}, [%rd8];
	ld.global.v2.u32 	{%r22, %r23}, [%rd8+8];
	ld.global.v2.u32 	{%r24, %r25}, [%rd8+16];
	ld.global.v2.u32 	{%r26, %r27}, [%rd8+24];
	ld.global.f32 	%f29, [%rd8+32];
	ld.global.f64 	%fd1, [%rd8+40];
	st.local.v2.u32 	[%rd1], {%r20, %r21};
	st.local.v2.u32 	[%rd1+8], {%r22, %r23};
	st.local.v2.u32 	[%rd1+16], {%r24, %r25};
	st.local.v2.u32 	[%rd1+24], {%r26, %r27};
	st.local.f32 	[%rd1+32], %f29;
	st.local.f64 	[%rd1+40], %fd1;
	cvt.rn.f32.s32 	%f1, %r7;
	cvt.rn.f32.u32 	%f2, %r12;
	div.rn.f32 	%f30, %f1, %f2;
	add.f32 	%f3, %f30, %f30;
	mul.f32 	%f4, %f3, 0f00000000;
	fma.rn.f32 	%f31, %f4, 0fBF000000, 0f00000000;
	add.f32 	%f5, %f31, 0fBF800000;
	setp.lt.s32 	%p4, %r10, 1;
	mov.f32 	%f98, 0f00000000;
	mov.f32 	%f99, %f98;
	mov.f32 	%f100, %f98;
	@%p4 bra 	$L__BB2_7;
	cvt.rn.f32.s32 	%f6, %r1;
	add.f32 	%f7, %f1, 0fBF800000;
	cvt.rn.f32.u32 	%f8, %r19;
	add.f32 	%f9, %f2, 0fBF800000;
	setp.eq.s32 	%p5, %r10, 1;
	mov.f32 	%f100, 0f00000000;
	mov.f32 	%f99, %f100;
	mov.f32 	%f98, %f100;
	@%p5 bra 	$L__BB2_5;
	and.b32  	%r28, %r10, 2147483646;
	neg.s32 	%r104, %r28;
	mov.f32 	%f100, 0f00000000;
	add.u64 	%rd11, %SP, 60;
	add.u64 	%rd13, %SP, 48;
$L__BB2_4:
	cvta.to.local.u64 	%rd10, %rd5;
	ld.local.v2.u32 	{%r29, %r30}, [%rd10];
	shr.u32 	%r31, %r30, 2;
	xor.b32  	%r32, %r31, %r30;
	ld.local.v2.u32 	{%r33, %r34}, [%rd10+8];
	ld.local.v2.u32 	{%r35, %r36}, [%rd10+16];
	shl.b32 	%r37, %r36, 4;
	shl.b32 	%r38, %r32, 1;
	xor.b32  	%r39, %r38, %r37;
	xor.b32  	%r40, %r39, %r32;
	xor.b32  	%r41, %r40, %r36;
	add.s32 	%r42, %r29, %r41;
	add.s32 	%r43, %r42, 362437;
	cvt.rn.f32.u32 	%f35, %r43;
	fma.rn.f32 	%f36, %f35, 0f2F800000, 0f2F000000;
	add.f32 	%f37, %f36, %f6;
	div.rn.f32 	%f38, %f37, %f7;
	shr.u32 	%r44, %r33, 2;
	xor.b32  	%r45, %r44, %r33;
	st.local.v2.u32 	[%rd10+8], {%r35, %r36};
	shl.b32 	%r46, %r41, 4;
	shl.b32 	%r47, %r45, 1;
	xor.b32  	%r48, %r47, %r46;
	xor.b32  	%r49, %r48, %r45;
	xor.b32  	%r50, %r49, %r41;
	st.local.v2.u32 	[%rd10+16], {%r41, %r50};
	add.s32 	%r51, %r29, 724874;
	st.local.v2.u32 	[%rd10], {%r51, %r34};
	add.s32 	%r52, %r50, %r51;
	cvt.rn.f32.u32 	%f39, %r52;
	fma.rn.f32 	%f40, %f39, 0f2F800000, 0f2F000000;
	add.f32 	%f41, %f40, %f8;
	div.rn.f32 	%f42, %f41, %f9;
	fma.rn.f32 	%f43, %f3, 0fBF000000, 0f00000000;
	fma.rn.f32 	%f44, %f3, %f38, %f43;
	fma.rn.f32 	%f45, %f4, %f38, %f5;
	fma.rn.f32 	%f46, %f42, 0f00000000, %f44;
	fma.rn.f32 	%f47, %f42, 0f40000000, %f45;
	fma.rn.f32 	%f48, %f42, 0f00000000, %f45;
	cvta.to.local.u64 	%rd12, %rd11;
	mov.b32 	%r53, 0;
	st.local.u32 	[%rd12], %r53;
	st.local.u32 	[%rd12+4], %r53;
	st.local.u32 	[%rd12+8], %r53;
	st.local.f32 	[%rd12+12], %f46;
	st.local.f32 	[%rd12+16], %f47;
	st.local.f32 	[%rd12+20], %f48;
	{ // callseq 1, 0
	.param .b64 param0;
	st.param.b64 	[param0], %rd13;
	.param .b64 param1;
	st.param.b64 	[param1], %rd11;
	.param .b64 param2;
	st.param.b64 	[param2], %rd3;
	.param .b32 param3;
	st.param.b32 	[param3], %r9;
	.param .b64 param4;
	st.param.b64 	[param4], %rd5;
	.param .b32 param5;
	st.param.b32 	[param5], %r11;
	call.uni 
	_Z9ray_colorRK3rayPK6sphereiP17curandStateXORWOWi, 
	(
	param0, 
	param1, 
	param2, 
	param3, 
	param4, 
	param5
	);
	} // callseq 1
	cvta.to.local.u64 	%rd14, %rd13;
	ld.local.f32 	%f49, [%rd14];
	add.f32 	%f50, %f98, %f49;
	ld.local.f32 	%f51, [%rd14+4];
	add.f32 	%f52, %f99, %f51;
	ld.local.f32 	%f53, [%rd14+8];
	add.f32 	%f54, %f100, %f53;
	ld.local.v2.u32 	{%r54, %r55}, [%rd10];
	shr.u32 	%r56, %r55, 2;
	xor.b32  	%r57, %r56, %r55;
	ld.local.v2.u32 	{%r58, %r59}, [%rd10+8];
	ld.local.v2.u32 	{%r60, %r61}, [%rd10+16];
	shl.b32 	%r62, %r61, 4;
	shl.b32 	%r63, %r57, 1;
	xor.b32  	%r64, %r63, %r62;
	xor.b32  	%r65, %r64, %r57;
	xor.b32  	%r66, %r65, %r61;
	add.s32 	%r67, %r54, %r66;
	add.s32 	%r68, %r67, 362437;
	cvt.rn.f32.u32 	%f55, %r68;
	fma.rn.f32 	%f56, %f55, 0f2F800000, 0f2F000000;
	add.f32 	%f57, %f56, %f6;
	div.rn.f32 	%f58, %f57, %f7;
	shr.u32 	%r69, %r58, 2;
	xor.b32  	%r70, %r69, %r58;
	st.local.v2.u32 	[%rd10+8], {%r60, %r61};
	shl.b32 	%r71, %r66, 4;
	shl.b32 	%r72, %r70, 1;
	xor.b32  	%r73, %r72, %r71;
	xor.b32  	%r74, %r73, %r70;
	xor.b32  	%r75, %r74, %r66;
	st.local.v2.u32 	[%rd10+16], {%r66, %r75};
	add.s32 	%r76, %r54, 724874;
	st.local.v2.u32 	[%rd10], {%r76, %r59};
	add.s32 	%r77, %r75, %r76;
	cvt.rn.f32.u32 	%f59, %r77;
	fma.rn.f32 	%f60, %f59, 0f2F800000, 0f2F000000;
	add.f32 	%f61, %f60, %f8;
	div.rn.f32 	%f62, %f61, %f9;
	fma.rn.f32 	%f63, %f3, %f58, %f43;
	fma.rn.f32 	%f64, %f4, %f58, %f5;
	fma.rn.f32 	%f65, %f62, 0f00000000, %f63;
	fma.rn.f32 	%f66, %f62, 0f40000000, %f64;
	fma.rn.f32 	%f67, %f62, 0f00000000, %f64;
	st.local.u32 	[%rd12], %r53;
	st.local.u32 	[%rd12+4], %r53;
	st.local.u32 	[%rd12+8], %r53;
	st.local.f32 	[%rd12+12], %f65;
	st.local.f32 	[%rd12+16], %f66;
	st.local.f32 	[%rd12+20], %f67;
	{ // callseq 2, 0
	.param .b64 param0;
	st.param.b64 	[param0], %rd13;
	.param .b64 param1;
	st.param.b64 	[param1], %rd11;
	.param .b64 param2;
	st.param.b64 	[param2], %rd3;
	.param .b32 param3;
	st.param.b32 	[param3], %r9;
	.param .b64 param4;
	st.param.b64 	[param4], %rd5;
	.param .b32 param5;
	st.param.b32 	[param5], %r11;
	call.uni 
	_Z9ray_colorRK3rayPK6sphereiP17curandStateXORWOWi, 
	(
	param0, 
	param1, 
	param2, 
	param3, 
	param4, 
	param5
	);
	} // callseq 2
	ld.local.f32 	%f68, [%rd14];
	add.f32 	%f98, %f50, %f68;
	ld.local.f32 	%f69, [%rd14+4];
	add.f32 	%f99, %f52, %f69;
	ld.local.f32 	%f70, [%rd14+8];
	add.f32 	%f100, %f54, %f70;
	add.s32 	%r104, %r104, 2;
	setp.ne.s32 	%p6, %r104, 0;
	@%p6 bra 	$L__BB2_4;
$L__BB2_5:
	and.b32  	%r78, %r10, 1;
	setp.eq.b32 	%p7, %r78, 1;
	not.pred 	%p8, %p7;
	@%p8 bra 	$L__BB2_7;
	add.u64 	%rd15, %SP, 0;
	add.u64 	%rd16, %SPL, 0;
	ld.local.v2.u32 	{%r79, %r80}, [%rd16];
	shr.u32 	%r81, %r80, 2;
	xor.b32  	%r82, %r81, %r80;
	ld.local.v2.u32 	{%r83, %r84}, [%rd16+8];
	ld.local.v2.u32 	{%r85, %r86}, [%rd16+16];
	shl.b32 	%r87, %r86, 4;
	shl.b32 	%r88, %r82, 1;
	xor.b32  	%r89, %r88, %r87;
	xor.b32  	%r90, %r89, %r82;
	xor.b32  	%r91, %r90, %r86;
	add.s32 	%r92, %r79, %r91;
	add.s32 	%r93, %r92, 362437;
	cvt.rn.f32.u32 	%f71, %r93;
	fma.rn.f32 	%f72, %f71, 0f2F800000, 0f2F000000;
	add.f32 	%f73, %f72, %f6;
	div.rn.f32 	%f74, %f73, %f7;
	shr.u32 	%r94, %r83, 2;
	xor.b32  	%r95, %r94, %r83;
	st.local.v2.u32 	[%rd16+8], {%r85, %r86};
	shl.b32 	%r96, %r91, 4;
	shl.b32 	%r97, %r95, 1;
	xor.b32  	%r98, %r97, %r96;
	xor.b32  	%r99, %r98, %r95;
	xor.b32  	%r100, %r99, %r91;
	st.local.v2.u32 	[%rd16+16], {%r91, %r100};
	add.s32 	%r101, %r79, 724874;
	st.local.v2.u32 	[%rd16], {%r101, %r84};
	add.s32 	%r102, %r100, %r101;
	cvt.rn.f32.u32 	%f75, %r102;
	fma.rn.f32 	%f76, %f75, 0f2F800000, 0f2F000000;
	add.f32 	%f77, %f76, %f8;
	div.rn.f32 	%f78, %f77, %f9;
	fma.rn.f32 	%f79, %f3, 0fBF000000, 0f00000000;
	fma.rn.f32 	%f80, %f3, %f74, %f79;
	fma.rn.f32 	%f81, %f4, %f74, %f5;
	fma.rn.f32 	%f82, %f78, 0f00000000, %f80;
	fma.rn.f32 	%f83, %f78, 0f40000000, %f81;
	fma.rn.f32 	%f84, %f78, 0f00000000, %f81;
	add.u64 	%rd17, %SP, 60;
	add.u64 	%rd18, %SPL, 60;
	mov.b32 	%r103, 0;
	st.local.u32 	[%rd18], %r103;
	st.local.u32 	[%rd18+4], %r103;
	st.local.u32 	[%rd18+8], %r103;
	st.local.f32 	[%rd18+12], %f82;
	st.local.f32 	[%rd18+16], %f83;
	st.local.f32 	[%rd18+20], %f84;
	add.u64 	%rd19, %SP, 48;
	{ // callseq 3, 0
	.param .b64 param0;
	st.param.b64 	[param0], %rd19;
	.param .b64 param1;
	st.param.b64 	[param1], %rd17;
	.param .b64 param2;
	st.param.b64 	[param2], %rd3;
	.param .b32 param3;
	st.param.b32 	[param3], %r9;
	.param .b64 param4;
	st.param.b64 	[param4], %rd15;
	.param .b32 param5;
	st.param.b32 	[param5], %r11;
	call.uni 
	_Z9ray_colorRK3rayPK6sphereiP17curandStateXORWOWi, 
	(
	param0, 
	param1, 
	param2, 
	param3, 
	param4, 
	param5
	);
	} // callseq 3
	add.u64 	%rd20, %SPL, 48;
	ld.local.f32 	%f85, [%rd20];
	add.f32 	%f98, %f98, %f85;
	ld.local.f32 	%f86, [%rd20+4];
	add.f32 	%f99, %f99, %f86;
	ld.local.f32 	%f87, [%rd20+8];
	add.f32 	%f100, %f100, %f87;
$L__BB2_7:
	ld.param.u64 	%rd24, [_Z6renderP4vec3iiPK6sphereiP17curandStateXORWOWii_param_0];
	cvt.rn.f32.s32 	%f88, %r10;
	div.rn.f32 	%f89, %f98, %f88;
	div.rn.f32 	%f90, %f99, %f88;
	div.rn.f32 	%f91, %f100, %f88;
	sqrt.rn.f32 	%f92, %f89;
	sqrt.rn.f32 	%f93, %f90;
	sqrt.rn.f32 	%f94, %f91;
	cvta.to.global.u64 	%rd21, %rd24;
	mul.wide.s32 	%rd22, %r3, 12;
	add.s64 	%rd23, %rd21, %rd22;
	st.global.f32 	[%rd23], %f92;
	st.global.f32 	[%rd23+4], %f93;
	st.global.f32 	[%rd23+8], %f94;
$L__BB2_8:
	ret;

}
	// .globl	_Z6kerneli
.visible .entry _Z6kerneli(
	.param .u32 _Z6kerneli_param_0
)
{
	.local .align 8 .b8 	__local_depot3[8];
	.reg .b64 	%SP;
	.reg .b64 	%SPL;
	.reg .b32 	%r<4>;
	.reg .b64 	%rd<5>;

	mov.u64 	%SPL, __local_depot3;
	cvta.local.u64 	%SP, %SPL;
	ld.param.u32 	%r1, [_Z6kerneli_param_0];
	add.u64 	%rd1, %SP, 0;
	add.u64 	%rd2, %SPL, 0;
	st.local.u32 	[%rd2], %r1;
	mov.u64 	%rd3, $str;
	cvta.global.u64 	%rd4, %rd3;
	{ // callseq 4, 0
	.param .b64 param0;
	st.param.b64 	[param0], %rd4;
	.param .b64 param1;
	st.param.b64 	[param1], %rd1;
	.param .b32 retval0;
	call.uni (retval0), 
	vprintf, 
	(
	param0, 
	param1
	);
	ld.param.b32 	%r2, [retval0];
	} // callseq 4
	ret;

}


// ===== COMPILED SASS (sm_100) =====

	.target	sm_100

	.elftype	@"ET_EXEC"


//--------------------- .note.nv.tkinfo           --------------------------
	.section	.note.nv.tkinfo,"",@"SHT_NOTE"
	.sectionflags	@"SHF_NOTE_NV_TKINFO"
	.tkinfo
        /*0018*/ 	.word	0x00000002
        /*0030*/ 	.string	""
        /*0030*/ 	.string	"ptxas"
        /*0030*/ 	.string	"Cuda compilation tools, release 13.0, V13.0.88"
        /*0030*/ 	.string	"Build cuda_13.0.r13.0/compiler.36424714_0"
        /*0030*/ 	.string	"-arch sm_100 -m 64 "



//--------------------- .note.nv.cuinfo           --------------------------
	.section	.note.nv.cuinfo,"",@"SHT_NOTE"
	.sectionflags	@"SHF_NOTE_NV_CUINFO"
        /*0018*/ 	.short	0x0002
        /*001a*/ 	.short	0x0064
        /*001c*/ 	.short	0x0082
	.zero		2


//--------------------- .nv.info                  --------------------------
	.section	.nv.info,"",@"SHT_CUDA_INFO"
	.align	4


	//----- nvinfo : EIATTR_REGCOUNT
	.align		4
        /*0000*/ 	.byte	0x04, 0x2f
        /*0002*/ 	.short	(.L_11 - .L_10)
	.align		4
.L_10:
        /*0004*/ 	.word	index@(_Z9init_randP17curandStateXORWOWii)
        /*0008*/ 	.word	0x0000000c


	//----- nvinfo : EIATTR_FRAME_SIZE
	.align		4
.L_11:
        /*000c*/ 	.byte	0x04, 0x11
        /*000e*/ 	.short	(.L_13 - .L_12)
	.align		4
.L_12:
        /*0010*/ 	.word	index@(_Z9init_randP17curandStateXORWOWii)
        /*0014*/ 	.word	0x00000000


	//----- nvinfo : EIATTR_REGCOUNT
	.align		4
.L_13:
        /*0018*/ 	.byte	0x04, 0x2f
        /*001a*/ 	.short	(.L_15 - .L_14)
	.align		4
.L_14:
        /*001c*/ 	.word	index@(_Z6renderP4vec3iiPK6sphereiP17curandStateXORWOWii)
        /*0020*/ 	.word	0x0000004a


	//----- nvinfo : EIATTR_FRAME_SIZE
	.align		4
.L_15:
        /*0024*/ 	.byte	0x04, 0x11
        /*0026*/ 	.short	(.L_17 - .L_16)
	.align		4
.L_16:
        /*0028*/ 	.word	index@($__internal_1_$__cuda_sm3x_div_rn_noftz_f32_slowpath)
        /*002c*/ 	.word	0x00000058


	//----- nvinfo : EIATTR_FRAME_SIZE
	.align		4
.L_17:
        /*0030*/ 	.byte	0x04, 0x11
        /*0032*/ 	.short	(.L_19 - .L_18)
	.align		4
.L_18:
        /*0034*/ 	.word	index@($__internal_0_$__cuda_sm20_sqrt_rn_f32_slowpath)
        /*0038*/ 	.word	0x00000058


	//----- nvinfo : EIATTR_FRAME_SIZE
	.align		4
.L_19:
        /*003c*/ 	.byte	0x04, 0x11
        /*003e*/ 	.short	(.L_21 - .L_20)
	.align		4
.L_20:
        /*0040*/ 	.word	index@($_Z6renderP4vec3iiPK6sphereiP17curandStateXORWOWii$_Z9ray_colorRK3rayPK6sphereiP17curandStateXORWOWi)
        /*0044*/ 	.word	0x00000058


	//----- nvinfo : EIATTR_FRAME_SIZE
	.align		4
.L_21:
        /*0048*/ 	.byte	0x04, 0x11
        /*004a*/ 	.short	(.L_23 - .L_22)
	.align		4
.L_22:
        /*004c*/ 	.word	index@(_Z6renderP4vec3iiPK6sphereiP17curandStateXORWOWii)
        /*0050*/ 	.word	0x00000058


	//----- nvinfo : EIATTR_REGCOUNT
	.align		4
.L_23:
        /*0054*/ 	.byte	0x04, 0x2f
        /*0056*/ 	.short	(.L_25 - .L_24)
	.align		4
.L_24:
        /*0058*/ 	.word	index@(_Z6kerneli)
        /*005c*/ 	.word	0x00000018


	//----- nvinfo : EIATTR_FRAME_SIZE
	.align		4
.L_25:
        /*0060*/ 	.byte	0x04, 0x11
        /*0062*/ 	.short	(.L_27 - .L_26)
	.align		4
.L_26:
        /*0064*/ 	.word	index@(_Z6kerneli)
        /*0068*/ 	.word	0x00000008


	//----- nvinfo : EIATTR_MIN_STACK_SIZE
	.align		4
.L_27:
        /*006c*/ 	.byte	0x04, 0x12
        /*006e*/ 	.short	(.L_29 - .L_28)
	.align		4
.L_28:
        /*0070*/ 	.word	index@(_Z6kerneli)
        /*0074*/ 	.word	0x00000008


	//----- nvinfo : EIATTR_MIN_STACK_SIZE
	.align		4
.L_29:
        /*0078*/ 	.byte	0x04, 0x12
        /*007a*/ 	.short	(.L_31 - .L_30)
	.align		4
.L_30:
        /*007c*/ 	.word	index@(_Z6renderP4vec3iiPK6sphereiP17curandStateXORWOWii)
        /*0080*/ 	.word	0x00000058


	//----- nvinfo : EIATTR_MIN_STACK_SIZE
	.align		4
.L_31:
        /*0084*/ 	.byte	0x04, 0x12
        /*0086*/ 	.short	(.L_33 - .L_32)
	.align		4
.L_32:
        /*0088*/ 	.word	index@(_Z9init_randP17curandStateXORWOWii)
        /*008c*/ 	.word	0x00000000
.L_33:


//--------------------- .nv.compat                --------------------------
	.section	.nv.compat,"",@"SHT_CUDA_COMPAT_INFO"
	.align	4
        /*0000*/ 	.byte	0x02, 0x09, 0x00, 0x00, 0x02, 0x02, 0x01, 0x00, 0x02, 0x05, 0x05, 0x00, 0x03, 0x07, 0x01, 0x01
        /*0010*/ 	.byte	0x02, 0x03, 0x00, 0x00, 0x02, 0x06, 0x01, 0x00, 0x04, 0x0b, 0x08, 0x00, 0x01, 0x00, 0x00, 0x00
        /*0020*/ 	.byte	0x00, 0x00, 0x00, 0x00


//--------------------- .nv.info._Z6kerneli       --------------------------
	.section	.nv.info._Z6kerneli,"",@"SHT_CUDA_INFO"
	.sectionflags	@""
	.align	4


	//----- nvinfo : EIATTR_CUDA_API_VERSION
	.align		4
        /*0000*/ 	.byte	0x04, 0x37
        /*0002*/ 	.short	(.L_35 - .L_34)
.L_34:
        /*0004*/ 	.word	0x00000082


	//----- nvinfo : EIATTR_KPARAM_INFO
	.align		4
.L_35:
        /*0008*/ 	.byte	0x04, 0x17
        /*000a*/ 	.short	(.L_37 - .L_36)
.L_36:
        /*000c*/ 	.word	0x00000000
        /*0010*/ 	.short	0x0000
        /*0012*/ 	.short	0x0000
        /*0014*/ 	.byte	0x00, 0xf0, 0x11, 0x00


	//----- nvinfo : EIATTR_SPARSE_MMA_MASK
	.align		4
.L_37:
        /*0018*/ 	.byte	0x03, 0x50
        /*001a*/ 	.short	0x0000


	//----- nvinfo : EIATTR_MAXREG_COUNT
	.align		4
        /*001c*/ 	.byte	0x03, 0x1b
        /*001e*/ 	.short	0x00ff


	//----- nvinfo : EIATTR_EXTERNS
	.align		4
        /*0020*/ 	.byte	0x04, 0x0f
        /*0022*/ 	.short	(.L_39 - .L_38)


	//   ....[0]....
	.align		4
.L_38:
        /*0024*/ 	.word	index@(vprintf)


	//----- nvinfo : EIATTR_MERCURY_ISA_VERSION
	.align		4
.L_39:
        /*0028*/ 	.byte	0x03, 0x5f
        /*002a*/ 	.short	0x0101


	//----- nvinfo : EIATTR_VRC_CTA_INIT_COUNT
	.align		4
        /*002c*/ 	.byte	0x02, 0x4a
	.zero		1
	.zero		1


	//----- nvinfo : EIATTR_SYSCALL_OFFSETS
	.align		4
        /*0030*/ 	.byte	0x04, 0x46
        /*0032*/ 	.short	(.L_41 - .L_40)


	//   ....[0]....
.L_40:
        /*0034*/ 	.word	0x000000e0


	//----- nvinfo : EIATTR_EXIT_INSTR_OFFSETS
	.align		4
.L_41:
        /*0038*/ 	.byte	0x04, 0x1c
        /*003a*/ 	.short	(.L_43 - .L_42)


	//   ....[0]....
.L_42:
        /*003c*/ 	.word	0x000000f0


	//----- nvinfo : EIATTR_CBANK_PARAM_SIZE
	.align		4
.L_43:
        /*0040*/ 	.byte	0x03, 0x19
        /*0042*/ 	.short	0x0004


	//----- nvinfo : EIATTR_PARAM_CBANK
	.align		4
        /*0044*/ 	.byte	0x04, 0x0a
        /*0046*/ 	.short	(.L_45 - .L_44)
	.align		4
.L_44:
        /*0048*/ 	.word	index@(.nv.constant0._Z6kerneli)
        /*004c*/ 	.short	0x0380
        /*004e*/ 	.short	0x0004


	//----- nvinfo : EIATTR_SW_WAR
	.align		4
.L_45:
        /*0050*/ 	.byte	0x04, 0x36
        /*0052*/ 	.short	(.L_47 - .L_46)
.L_46:
        /*0054*/ 	.word	0x00000008
.L_47:


//--------------------- .nv.info._Z6renderP4vec3iiPK6sphereiP17curandStateXORWOWii --------------------------
	.section	.nv.info._Z6renderP4vec3iiPK6sphereiP17curandStateXORWOWii,"",@"SHT_CUDA_INFO"
	.sectionflags	@""
	.align	4


	//----- nvinfo : EIATTR_CUDA_API_VERSION
	.align		4
        /*0000*/ 	.byte	0x04, 0x37
        /*0002*/ 	.short	(.L_49 - .L_48)
.L_48:
        /*0004*/ 	.word	0x00000082


	//----- nvinfo : EIATTR_KPARAM_INFO
	.align		4
.L_49:
        /*0008*/ 	.byte	0x04, 0x17
        /*000a*/ 	.short	(.L_51 - .L_50)
.L_50:
        /*000c*/ 	.word	0x00000000
        /*0010*/ 	.short	0x0007
        /*0012*/ 	.short	0x002c
        /*0014*/ 	.byte	0x00, 0xf0, 0x11, 0x00


	//----- nvinfo : EIATTR_KPARAM_INFO
	.align		4
.L_51:
        /*0018*/ 	.byte	0x04, 0x17
        /*001a*/ 	.short	(.L_53 - .L_52)
.L_52:
        /*001c*/ 	.word	0x00000000
        /*0020*/ 	.short	0x0006
        /*0022*/ 	.short	0x0028
        /*0024*/ 	.byte	0x00, 0xf0, 0x11, 0x00


	//----- nvinfo : EIATTR_KPARAM_INFO
	.align		4
.L_53:
        /*0028*/ 	.byte	0x04, 0x17
        /*002a*/ 	.short	(.L_55 - .L_54)
.L_54:
        /*002c*/ 	.word	0x00000000
        /*0030*/ 	.short	0x0005
        /*0032*/ 	.short	0x0020
        /*0034*/ 	.byte	0x00, 0xf5, 0x21, 0x00


	//----- nvinfo : EIATTR_KPARAM_INFO
	.align		4
.L_55:
        /*0038*/ 	.byte	0x04, 0x17
        /*003a*/ 	.short	(.L_57 - .L_56)
.L_56:
        /*003c*/ 	.word	0x00000000
        /*0040*/ 	.short	0x0004
        /*0042*/ 	.short	0x0018
        /*0044*/ 	.byte	0x00, 0xf0, 0x11, 0x00


	//----- nvinfo : EIATTR_KPARAM_INFO
	.align		4
.L_57:
        /*0048*/ 	.byte	0x04, 0x17
        /*004a*/ 	.short	(.L_59 - .L_58)
.L_58:
        /*004c*/ 	.word	0x00000000
        /*0050*/ 	.short	0x0003
        /*0052*/ 	.short	0x0010
        /*0054*/ 	.byte	0x00, 0xf5, 0x21, 0x00


	//----- nvinfo : EIATTR_KPARAM_INFO
	.align		4
.L_59:
        /*0058*/ 	.byte	0x04, 0x17
        /*005a*/ 	.short	(.L_61 - .L_60)
.L_60:
        /*005c*/ 	.word	0x00000000
        /*0060*/ 	.short	0x0002
        /*0062*/ 	.short	0x000c
        /*0064*/ 	.byte	0x00, 0xf0, 0x11, 0x00


	//----- nvinfo : EIATTR_KPARAM_INFO
	.align		4
.L_61:
        /*0068*/ 	.byte	0x04, 0x17
        /*006a*/ 	.short	(.L_63 - .L_62)
.L_62:
        /*006c*/ 	.word	0x00000000
        /*0070*/ 	.short	0x0001
        /*0072*/ 	.short	0x0008
        /*0074*/ 	.byte	0x00, 0xf0, 0x11, 0x00


	//----- nvinfo : EIATTR_KPARAM_INFO
	.align		4
.L_63:
        /*0078*/ 	.byte	0x04, 0x17
        /*007a*/ 	.short	(.L_65 - .L_64)
.L_64:
        /*007c*/ 	.word	0x00000000
        /*0080*/ 	.short	0x0000
        /*0082*/ 	.short	0x0000
        /*0084*/ 	.byte	0x00, 0xf5, 0x21, 0x00


	//----- nvinfo : EIATTR_SPARSE_MMA_MASK
	.align		4
.L_65:
        /*0088*/ 	.byte	0x03, 0x50
        /*008a*/ 	.short	0x0000


	//----- nvinfo : EIATTR_MAXREG_COUNT
	.align		4
        /*008c*/ 	.byte	0x03, 0x1b
        /*008e*/ 	.short	0x00ff


	//----- nvinfo : EIATTR_MERCURY_ISA_VERSION
	.align		4
        /*0090*/ 	.byte	0x03, 0x5f
        /*0092*/ 	.short	0x0101


	//----- nvinfo : EIATTR_VRC_CTA_INIT_COUNT
	.align		4
        /*0094*/ 	.byte	0x02, 0x4a
	.zero		1
	.zero		1


	//----- nvinfo : EIATTR_EXIT_INSTR_OFFSETS
	.align		4
        /*0098*/ 	.byte	0x04, 0x1c
        /*009a*/ 	.short	(.L_67 - .L_66)


	//   ....[0]....
.L_66:
        /*009c*/ 	.word	0x00000120


	//   ....[1]....
        /*00a0*/ 	.word	0x00001d40


	//----- nvinfo : EIATTR_CRS_STACK_SIZE
	.align		4
.L_67:
        /*00a4*/ 	.byte	0x04, 0x1e
        /*00a6*/ 	.short	(.L_69 - .L_68)
.L_68:
        /*00a8*/ 	.word	0x00000000


	//----- nvinfo : EIATTR_CBANK_PARAM_SIZE
	.align		4
.L_69:
        /*00ac*/ 	.byte	0x03, 0x19
        /*00ae*/ 	.short	0x0030


	//----- nvinfo : EIATTR_PARAM_CBANK
	.align		4
        /*00b0*/ 	.byte	0x04, 0x0a
        /*00b2*/ 	.short	(.L_71 - .L_70)
	.align		4
.L_70:
        /*00b4*/ 	.word	index@(.nv.constant0._Z6renderP4vec3iiPK6sphereiP17curandStateXORWOWii)
        /*00b8*/ 	.short	0x0380
        /*00ba*/ 	.short	0x0030


	//----- nvinfo : EIATTR_SW_WAR
	.align		4
.L_71:
        /*00bc*/ 	.byte	0x04, 0x36
        /*00be*/ 	.short	(.L_73 - .L_72)
.L_72:
        /*00c0*/ 	.word	0x00000008
.L_73:


//--------------------- .nv.info._Z9init_randP17curandStateXORWOWii --------------------------
	.section	.nv.info._Z9init_randP17curandStateXORWOWii,"",@"SHT_CUDA_INFO"
	.sectionflags	@""
	.align	4


	//----- nvinfo : EIATTR_CUDA_API_VERSION
	.align		4
        /*0000*/ 	.byte	0x04, 0x37
        /*0002*/ 	.short	(.L_75 - .L_74)
.L_74:
        /*0004*/ 	.word	0x00000082


	//----- nvinfo : EIATTR_KPARAM_INFO
	.align		4
.L_75:
        /*0008*/ 	.byte	0x04, 0x17
        /*000a*/ 	.short	(.L_77 - .L_76)
.L_76:
        /*000c*/ 	.word	0x00000000
        /*0010*/ 	.short	0x0002
        /*0012*/ 	.short	0x000c
        /*0014*/ 	.byte	0x00, 0xf0, 0x11, 0x00


	//----- nvinfo : EIATTR_KPARAM_INFO
	.align		4
.L_77:
        /*0018*/ 	.byte	0x04, 0x17
        /*001a*/ 	.short	(.L_79 - .L_78)
.L_78:
        /*001c*/ 	.word	0x00000000
        /*0020*/ 	.short	0x0001
        /*0022*/ 	.short	0x0008
        /*0024*/ 	.byte	0x00, 0xf0, 0x11, 0x00


	//----- nvinfo : EIATTR_KPARAM_INFO
	.align		4
.L_79:
        /*0028*/ 	.byte	0x04, 0x17
        /*002a*/ 	.short	(.L_81 - .L_80)
.L_80:
        /*002c*/ 	.word	0x00000000
        /*0030*/ 	.short	0x0000
        /*0032*/ 	.short	0x0000
        /*0034*/ 	.byte	0x00, 0xf5, 0x21, 0x00


	//----- nvinfo : EIATTR_SPARSE_MMA_MASK
	.align		4
.L_81:
        /*0038*/ 	.byte	0x03, 0x50
        /*003a*/ 	.short	0x0000


	//----- nvinfo : EIATTR_MAXREG_COUNT
	.align		4
        /*003c*/ 	.byte	0x03, 0x1b
        /*003e*/ 	.short	0x00ff


	//----- nvinfo : EIATTR_MERCURY_ISA_VERSION
	.align		4
        /*0040*/ 	.byte	0x03, 0x5f
        /*0042*/ 	.short	0x0101


	//----- nvinfo : EIATTR_VRC_CTA_INIT_COUNT
	.align		4
        /*0044*/ 	.byte	0x02, 0x4a
	.zero		1
	.zero		1


	//----- nvinfo : EIATTR_EXIT_INSTR_OFFSETS
	.align		4
        /*0048*/ 	.byte	0x04, 0x1c
        /*004a*/ 	.short	(.L_83 - .L_82)


	//   ....[0]....
.L_82:
        /*004c*/ 	.word	0x000000c0


	//   ....[1]....
        /*0050*/ 	.word	0x00000230


	//----- nvinfo : EIATTR_CBANK_PARAM_SIZE
	.align		4
.L_83:
        /*0054*/ 	.byte	0x03, 0x19
        /*0056*/ 	.short	0x0010


	//----- nvinfo : EIATTR_PARAM_CBANK
	.align		4
        /*0058*/ 	.byte	0x04, 0x0a
        /*005a*/ 	.short	(.L_85 - .L_84)
	.align		4
.L_84:
        /*005c*/ 	.word	index@(.nv.constant0._Z9init_randP17curandStateXORWOWii)
        /*0060*/ 	.short	0x0380
        /*0062*/ 	.short	0x0010


	//----- nvinfo : EIATTR_SW_WAR
	.align		4
.L_85:
        /*0064*/ 	.byte	0x04, 0x36
        /*0066*/ 	.short	(.L_87 - .L_86)
.L_86:
        /*0068*/ 	.word	0x00000008
.L_87:


//--------------------- .nv.callgraph             --------------------------
	.section	.nv.callgraph,"",@"SHT_CUDA_CALLGRAPH"
	.align	4
	.sectionentsize	8
	.align		4
        /*0000*/ 	.word	0x00000000
	.align		4
        /*0004*/ 	.word	0xffffffff
	.align		4
        /*0008*/ 	.word	index@(_Z6kerneli)
	.align		4
        /*000c*/ 	.word	index@(vprintf)
	.align		4
        /*0010*/ 	.word	0x00000000
	.align		4
        /*0014*/ 	.word	0xfffffffe
	.align		4
        /*0018*/ 	.word	0x00000000
	.align		4
        /*001c*/ 	.word	0xfffffffd
	.align		4
        /*0020*/ 	.word	0x00000000
	.align		4
        /*0024*/ 	.word	0xfffffffc


//--------------------- .nv.constant4             --------------------------
	.section	.nv.constant4,"a",@progbits
	.align	8
	.align		8
.nv.constant4:
        /*0000*/ 	.dword	vprintf
	.align		8
        /*0008*/ 	.dword	precalc_xorwow_matrix
	.align		8
        /*0010*/ 	.dword	precalc_xorwow_offset_matrix
	.align		8
        /*0018*/ 	.dword	mrg32k3aM1
	.align		8
        /*0020*/ 	.dword	mrg32k3aM2
	.align		8
        /*0028*/ 	.dword	mrg32k3aM1SubSeq
	.align		8
        /*0030*/ 	.dword	mrg32k3aM2SubSeq
	.align		8
        /*0038*/ 	.dword	mrg32k3aM1Seq
	.align		8
        /*0040*/ 	.dword	mrg32k3aM2Seq
	.align		8
        /*0048*/ 	.dword	$str


//--------------------- .nv.constant3             --------------------------
	.section	.nv.constant3,"a",@progbits
	.align	8
.nv.constant3:
	.type		__cr_lgamma_table,@object
	.size		__cr_lgamma_table,(.L_8 - __cr_lgamma_table)
__cr_lgamma_table:
        /*0000*/ 	.byte	0x00, 0x00, 0x00, 0x00, 0x00, 0x00, 0x00, 0x00, 0x00, 0x00, 0x00, 0x00, 0x00, 0x00, 0x00, 0x00
        /*0010*/ 	.byte	0xef, 0x39, 0xfa, 0xfe, 0x42, 0x2e, 0xe6, 0x3f, 0x02, 0x20, 0x2a, 0xfa, 0x0b, 0xab, 0xfc, 0x3f
        /*0020*/ 	.byte	0xf9, 0x2c, 0x92, 0x7c, 0xa7, 0x6c, 0x09, 0x40, 0xc9, 0x79, 0x44, 0x3c, 0x64, 0x26, 0x13, 0x40
        /*0030*/ 	.byte	0xca, 0x01, 0xcf, 0x3a, 0x27, 0x51, 0x1a, 0x40, 0x30, 0xcc, 0x2d, 0xf3, 0xe1, 0x0c, 0x21, 0x40
        /*0040*/ 	.byte	0x0d, 0xb7, 0xfc, 0x82, 0x8e, 0x35, 0x25, 0x40
.L_8:


//--------------------- .text._Z6kerneli          --------------------------
	.section	.text._Z6kerneli,"ax",@progbits
	.align	128
        .global         _Z6kerneli
        .type           _Z6kerneli,@function
        .size           _Z6kerneli,(.L_x_112 - _Z6kerneli)
        .other          _Z6kerneli,@"STO_CUDA_ENTRY STV_DEFAULT"
_Z6kerneli:
.text._Z6kerneli:
[----:B------:R-:W0:Y:S08]  /*0000*/  LDC R1, c[0x0][0x37c] ;  /* 0x0000df00ff017b82 */ /* 0x000e300000000800 */
[----:B------:R-:W1:Y:S01]  /*0010*/  LDC R8, c[0x0][0x380] ;  /* 0x0000e000ff087b82 */ /* 0x000e620000000800 */
[----:B0-----:R-:W-:Y:S01]  /*0020*/  VIADD R1, R1, 0xfffffff8 ;  /* 0xfffffff801017836 */ /* 0x001fe20000000000 */
[----:B------:R-:W-:Y:S01]  /*0030*/  MOV R0, 0x0 ;  /* 0x0000000000007802 */ /* 0x000fe20000000f00 */
[----:B------:R-:W0:Y:S01]  /*0040*/  LDCU UR4, c[0x0][0x2f8] ;  /* 0x00005f00ff0477ac */ /* 0x000e220008000800 */
[----:B------:R-:W2:Y:S04]  /*0050*/  LDCU.64 UR6, c[0x4][0x48] ;  /* 0x01000900ff0677ac */ /* 0x000ea80008000a00 */
[----:B------:R3:W4:Y:S01]  /*0060*/  LDC.64 R2, c[0x4][R0] ;  /* 0x0100000000027b82 */ /* 0x0007220000000a00 */
[----:B------:R-:W5:Y:S01]  /*0070*/  LDCU UR5, c[0x0][0x2fc] ;  /* 0x00005f80ff0577ac */ /* 0x000f620008000800 */
[----:B0-----:R-:W-:Y:S01]  /*0080*/  IADD3 R6, P0, PT, R1, UR4, RZ ;  /* 0x0000000401067c10 */ /* 0x001fe2000ff1e0ff */
[----:B-1----:R3:W-:Y:S01]  /*0090*/  STL [R1], R8 ;  /* 0x0000000801007387 */ /* 0x0027e20000100800 */
[----:B--2---:R-:W-:Y:S01]  /*00a0*/  IMAD.U32 R4, RZ, RZ, UR6 ;  /* 0x00000006ff047e24 */ /* 0x004fe2000f8e00ff */
[----:B------:R-:W-:-:S02]  /*00b0*/  MOV R5, UR7 ;  /* 0x0000000700057c02 */ /* 0x000fc40008000f00 */
[----:B-----5:R-:W-:-:S08]  /*00c0*/  IMAD.X R7, RZ, RZ, UR5, P0 ;  /* 0x00000005ff077e24 */ /* 0x020fd000080e06ff */
[----:B------:R-:W-:-:S07]  /*00d0*/  LEPC R20, `(.L_x_0) ;  /* 0x000000001014794e */ /* 0x000fce0000000000 */
[----:B---34-:R-:W-:Y:S05]  /*00e0*/  CALL.ABS.NOINC R2 ;  /* 0x0000000002007343 */ /* 0x018fea0003c00000 */
.L_x_0:
[----:B------:R-:W-:Y:S05]  /*00f0*/  EXIT ;  /* 0x000000000000794d */ /* 0x000fea0003800000 */
.L_x_1:
[----:B------:R-:W-:-:S00]  /*0100*/  BRA `(.L_x_1) ;  /* 0xfffffffc00fc7947 */ /* 0x000fc0000383ffff */
[----:B------:R-:W-:-:S00]  /*0110*/  NOP ;  /* 0x0000000000007918 */ /* 0x000fc00000000000 */
        /* <DEDUP_REMOVED lines=14> */
.L_x_112:


//--------------------- .text._Z6renderP4vec3iiPK6sphereiP17curandStateXORWOWii --------------------------
	.section	.text._Z6renderP4vec3iiPK6sphereiP17curandStateXORWOWii,"ax",@progbits
	.align	128
        .global         _Z6renderP4vec3iiPK6sphereiP17curandStateXORWOWii
        .type           _Z6renderP4vec3iiPK6sphereiP17curandStateXORWOWii,@function
        .size           _Z6renderP4vec3iiPK6sphereiP17curandStateXORWOWii,(.L_x_111 - _Z6renderP4vec3iiPK6sphereiP17curandStateXORWOWii)
        .other          _Z6renderP4vec3iiPK6sphereiP17curandStateXORWOWii,@"STO_CUDA_ENTRY STV_DEFAULT"
_Z6renderP4vec3iiPK6sphereiP17curandStateXORWOWii:
.text._Z6renderP4vec3iiPK6sphereiP17curandStateXORWOWii:
[----:B------:R-:W0:Y:S01]  /*0000*/  LDC R1, c[0x0][0x37c] ;  /* 0x0000df00ff017b82 */ /* 0x000e220000000800 */
[----:B------:R-:W1:Y:S01]  /*0010*/  S2R R28, SR_TID.Y ;  /* 0x00000000001c7919 */ /* 0x000e620000002200 */
[----:B------:R-:W2:Y:S06]  /*0020*/  LDCU UR39, c[0x0][0x2fc] ;  /* 0x00005f80ff2777ac */ /* 0x000eac0008000800 */
[----:B------:R-:W3:Y:S01]  /*0030*/  LDC R0, c[0x0][0x360] ;  /* 0x0000d800ff007b82 */ /* 0x000ee20000000800 */
[----:B0-----:R-:W-:Y:S01]  /*0040*/  IADD3 R1, PT, PT, R1, -0x58, RZ ;  /* 0xffffffa801017810 */ /* 0x001fe20007ffe0ff */
[----:B------:R-:W3:Y:S01]  /*0050*/  S2R R31, SR_TID.X ;  /* 0x00000000001f7919 */ /* 0x000ee20000002100 */
[----:B------:R-:W0:Y:S01]  /*0060*/  LDCU.64 UR6, c[0x0][0x388] ;  /* 0x00007100ff0677ac */ /* 0x000e220008000a00 */
[----:B------:R-:W4:Y:S04]  /*0070*/  LDCU UR38, c[0x0][0x2f8] ;  /* 0x00005f00ff2677ac */ /* 0x000f280008000800 */
[----:B------:R-:W1:Y:S08]  /*0080*/  S2UR UR4, SR_CTAID.Y ;  /* 0x00000000000479c3 */ /* 0x000e700000002600 */
[----:B------:R-:W1:Y:S08]  /*0090*/  LDC R3, c[0x0][0x364] ;  /* 0x0000d900ff037b82 */ /* 0x000e700000000800 */
[----:B------:R-:W3:Y:S01]  /*00a0*/  S2UR UR5, SR_CTAID.X ;  /* 0x00000000000579c3 */ /* 0x000ee20000002500 */
[----:B-1----:R-:W-:Y:S01]  /*00b0*/  IMAD R28, R3, UR4, R28 ;  /* 0x00000004031c7c24 */ /* 0x002fe2000f8e021c */
[----:B------:R-:W-:-:S04]  /*00c0*/  R2UR UR4, R1 ;  /* 0x00000000010472ca */ /* 0x000fc800000e0000 */
[----:B0-----:R-:W-:Y:S01]  /*00d0*/  ISETP.GE.AND P0, PT, R28, UR7, PT ;  /* 0x000000071c007c0c */ /* 0x001fe2000bf06270 */
[----:B---3--:R-:W-:-:S05]  /*00e0*/  IMAD R31, R0, UR5, R31 ;  /* 0x00000005001f7c24 */ /* 0x008fca000f8e021f */
[----:B------:R-:W-:-:S03]  /*00f0*/  ISETP.GE.OR P0, PT, R31, UR6, P0 ;  /* 0x000000061f007c0c */ /* 0x000fc60008706670 */
[----:B----4-:R-:W-:-:S04]  /*0100*/  UIADD3 UR38, UP0, UPT, UR4, UR38, URZ ;  /* 0x0000002604267290 */ /* 0x010fc8000ff1e0ff */
[----:B--2---:R-:W-:-:S06]  /*0110*/  UIADD3.X UR39, UPT, UPT, URZ, UR39, URZ, UP0, !UPT ;  /* 0x00000027ff277290 */ /* 0x004fcc00087fe4ff */
[----:B------:R-:W-:Y:S06]  /*0120*/  @P0 EXIT ;  /* 0x000000000000094d */ /* 0x000fec0003800000 */
[----:B------:R-:W0:Y:S01]  /*0130*/  LDC.64 R14, c[0x0][0x3a0] ;  /* 0x0000e800ff0e7b82 */ /* 0x000e220000000a00 */
[----:B------:R-:W1:Y:S01]  /*0140*/  LDCU.64 UR36, c[0x0][0x358] ;  /* 0x00006b00ff2477ac */ /* 0x000e620008000a00 */
[----:B------:R-:W-:-:S04]  /*0150*/  IMAD R29, R28, UR6, R31 ;  /* 0x000000061c1d7c24 */ /* 0x000fc8000f8e021f */
[----:B0-----:R-:W-:-:S05]  /*0160*/  IMAD.WIDE R14, R29, 0x30, R14 ;  /* 0x000000301d0e7825 */ /* 0x001fca00078e020e */
[----:B-1----:R-:W2:Y:S04]  /*0170*/  LDG.E.64 R6, desc[UR36][R14.64+0x10] ;  /* 0x000010240e067981 */ /* 0x002ea8000c1e1b00 */
[----:B------:R-:W3:Y:S04]  /*0180*/  LDG.E.64 R8, desc[UR36][R14.64+0x18] ;  /* 0x000018240e087981 */ /* 0x000ee8000c1e1b00 */
[----:B------:R-:W4:Y:S04]  /*0190*/  LDG.E R0, desc[UR36][R14.64+0x20] ;  /* 0x000020240e007981 */ /* 0x000f28000c1e1900 */
[----:B------:R-:W5:Y:S04]  /*01a0*/  LDG.E.64 R10, desc[UR36][R14.64+0x28] ;  /* 0x000028240e0a7981 */ /* 0x000f68000c1e1b00 */
[----:B------:R-:W5:Y:S04]  /*01b0*/  LDG.E.64 R2, desc[UR36][R14.64] ;  /* 0x000000240e027981 */ /* 0x000f68000c1e1b00 */
[----:B------:R-:W5:Y:S01]  /*01c0*/  LDG.E.64 R4, desc[UR36][R14.64+0x8] ;  /* 0x000008240e047981 */ /* 0x000f62000c1e1b00 */
[----:B------:R-:W-:-:S04]  /*01d0*/  I2FP.F32.U32 R27, UR7 ;  /* 0x00000007001b7c45 */ /* 0x000fc80008201000 */
[----:B------:R-:W0:Y:S01]  /*01e0*/  MUFU.RCP R13, R27 ;  /* 0x0000001b000d7308 */ /* 0x000e220000001000 */
[----:B------:R-:W-:-:S07]  /*01f0*/  I2FP.F32.S32 R30, UR6 ;  /* 0x00000006001e7c45 */ /* 0x000fce0008201400 */
[----:B------:R-:W1:Y:S01]  /*0200*/  FCHK P0, R30, R27 ;  /* 0x0000001b1e007302 */ /* 0x000e620000000000 */
[----:B0-----:R-:W-:-:S04]  /*0210*/  FFMA R12, -R27, R13, 1 ;  /* 0x3f8000001b0c7423 */ /* 0x001fc8000000010d */
[----:B------:R-:W-:-:S04]  /*0220*/  FFMA R13, R13, R12, R13 ;  /* 0x0000000c0d0d7223 */ /* 0x000fc8000000000d */
[----:B------:R-:W-:Y:S01]  /*0230*/  FFMA R12, R30, R13, RZ ;  /* 0x0000000d1e0c7223 */ /* 0x000fe200000000ff */
[----:B--2---:R-:W-:Y:S04]  /*0240*/  STL.64 [R1+0x10], R6 ;  /* 0x0000100601007387 */ /* 0x004fe80000100a00 */
[----:B---3--:R-:W-:Y:S04]  /*0250*/  STL.64 [R1+0x18], R8 ;  /* 0x0000180801007387 */ /* 0x008fe80000100a00 */
[----:B----4-:R-:W-:Y:S04]  /*0260*/  STL [R1+0x20], R0 ;  /* 0x0000200001007387 */ /* 0x010fe80000100800 */
[----:B-----5:R-:W-:Y:S04]  /*0270*/  STL.64 [R1+0x28], R10 ;  /* 0x0000280a01007387 */ /* 0x020fe80000100a00 */
[----:B------:R0:W-:Y:S04]  /*0280*/  STL.64 [R1], R2 ;  /* 0x0000000201007387 */ /* 0x0001e80000100a00 */
[----:B------:R2:W-:Y:S01]  /*0290*/  STL.64 [R1+0x8], R4 ;  /* 0x0000080401007387 */ /* 0x0005e20000100a00 */
[----:B0-----:R-:W-:-:S04]  /*02a0*/  FFMA R2, -R27, R12, R30 ;  /* 0x0000000c1b027223 */ /* 0x001fc8000000011e */
[----:B--2---:R-:W-:Y:S01]  /*02b0*/  FFMA R4, R13, R2, R12 ;  /* 0x000000020d047223 */ /* 0x004fe2000000000c */
[----:B-1----:R-:W-:Y:S06]  /*02c0*/  @!P0 BRA `(.L_x_2) ;  /* 0x0000000000148947 */ /* 0x002fec0003800000 */
[----:B------:R-:W-:Y:S01]  /*02d0*/  IMAD.MOV.U32 R4, RZ, RZ, R30 ;  /* 0x000000ffff047224 */ /* 0x000fe200078e001e */
[----:B------:R-:W-:Y:S01]  /*02e0*/  MOV R5, R27 ;  /* 0x0000001b00057202 */ /* 0x000fe20000000f00 */
[----:B------:R-:W-:Y:S01]  /*02f0*/  IMAD.MOV.U32 R21, RZ, RZ, 0x0 ;  /* 0x00000000ff157424 */ /* 0x000fe200078e00ff */
[----:B------:R-:W-:-:S07]  /*0300*/  MOV R20, 0x320 ;  /* 0x0000032000147802 */ /* 0x000fce0000000f00 */
[----:B------:R-:W-:Y:S05]  /*0310*/  CALL.REL.NOINC `($__internal_1_$__cuda_sm3x_div_rn_noftz_f32_slowpath) ;  /* 0x0000004800387944 */ /* 0x000fea0003c00000 */
.L_x_2:
[----:B------:R-:W0:Y:S01]  /*0320*/  LDCU UR4, c[0x0][0x3a8] ;  /* 0x00007500ff0477ac */ /* 0x000e220008000800 */
[----:B------:R-:W-:Y:S02]  /*0330*/  HFMA2 R38, -RZ, RZ, 0, 0 ;  /* 0x00000000ff267431 */ /* 0x000fe400000001ff */
[----:B------:R-:W-:Y:S01]  /*0340*/  FADD R26, R4, R4 ;  /* 0x00000004041a7221 */ /* 0x000fe20000000000 */
[----:B------:R-:W-:Y:S01]  /*0350*/  CS2R R36, SRZ ;  /* 0x0000000000247805 */ /* 0x000fe2000001ff00 */
[----:B0-----:R-:W-:-:S09]  /*0360*/  UISETP.GE.AND UP0, UPT, UR4, 0x1, UPT ;  /* 0x000000010400788c */ /* 0x001fd2000bf06270 */
[----:B------:R-:W-:Y:S05]  /*0370*/  BRA.U !UP0, `(.L_x_3) ;  /* 0x0000001108d87547 */ /* 0x000fea000b800000 */
[----:B------:R-:W-:Y:S01]  /*0380*/  UISETP.NE.AND UP0, UPT, UR4, 0x1, UPT ;  /* 0x000000010400788c */ /* 0x000fe2000bf05270 */
[----:B------:R-:W-:Y:S01]  /*0390*/  FMUL R25, RZ, R26 ;  /* 0x0000001aff197220 */ /* 0x000fe20000400000 */
[----:B------:R-:W-:Y:S01]  /*03a0*/  I2FP.F32.S32 R31, R31 ;  /* 0x0000001f001f7245 */ /* 0x000fe20000201400 */
[----:B------:R-:W-:Y:S01]  /*03b0*/  FADD R30, R30, -1 ;  /* 0xbf8000001e1e7421 */ /* 0x000fe20000000000 */
[----:B------:R-:W-:Y:S01]  /*03c0*/  I2FP.F32.U32 R28, R28 ;  /* 0x0000001c001c7245 */ /* 0x000fe20000201000 */
[----:B------:R-:W-:Y:S01]  /*03d0*/  FFMA R24, R25, -0.5, RZ ;  /* 0xbf00000019187823 */ /* 0x000fe200000000ff */
[----:B------:R-:W-:Y:S01]  /*03e0*/  FADD R27, R27, -1 ;  /* 0xbf8000001b1b7421 */ /* 0x000fe20000000000 */
[----:B------:R-:W-:Y:S01]  /*03f0*/  CS2R R36, SRZ ;  /* 0x0000000000247805 */ /* 0x000fe2000001ff00 */
[----:B------:R-:W-:Y:S02]  /*0400*/  IMAD.MOV.U32 R38, RZ, RZ, RZ ;  /* 0x000000ffff267224 */ /* 0x000fe400078e00ff */
[----:B------:R-:W-:Y:S01]  /*0410*/  FADD R24, R24, -1 ;  /* 0xbf80000018187421 */ /* 0x000fe20000000000 */
[----:B------:R-:W-:Y:S06]  /*0420*/  BRA.U !UP0, `(.L_x_4) ;  /* 0x0000000d08247547 */ /* 0x000fec000b800000 */
[----:B------:R-:W-:Y:S01]  /*0430*/  UIADD3 UR46, UP0, UPT, UR38, 0x3c, URZ ;  /* 0x0000003c262e7890 */ /* 0x000fe2000ff1e0ff */
[----:B------:R-:W-:Y:S01]  /*0440*/  MOV R36, RZ ;  /* 0x000000ff00247202 */ /* 0x000fe20000000f00 */
[----:B------:R-:W-:Y:S02]  /*0450*/  UIADD3 UR44, UP1, UPT, UR38, 0x30, URZ ;  /* 0x00000030262c7890 */ /* 0x000fe4000ff3e0ff */
[----:B------:R-:W-:Y:S02]  /*0460*/  ULOP3.LUT UR4, UR4, 0x7ffffffe, URZ, 0xc0, !UPT ;  /* 0x7ffffffe04047892 */ /* 0x000fe4000f8ec0ff */
[----:B------:R-:W-:Y:S02]  /*0470*/  UIADD3.X UR47, UPT, UPT, URZ, UR39, URZ, UP0, !UPT ;  /* 0x00000027ff2f7290 */ /* 0x000fe400087fe4ff */
[----:B------:R-:W-:Y:S02]  /*0480*/  UIADD3.X UR45, UPT, UPT, URZ, UR39, URZ, UP1, !UPT ;  /* 0x00000027ff2d7290 */ /* 0x000fe40008ffe4ff */
[----:B------:R-:W-:-:S12]  /*0490*/  UIADD3 UR40, UPT, UPT, -UR4, URZ, URZ ;  /* 0x000000ff04287290 */ /* 0x000fd8000fffe1ff */
.L_x_13:
[----:B------:R-:W0:Y:S02]  /*04a0*/  LDCU UR43, c[0x0][0x2f8] ;  /* 0x00005f00ff2b77ac */ /* 0x000e240008000800 */
[----:B0-----:R-:W-:-:S09]  /*04b0*/  UIADD3 UR43, UPT, UPT, -UR43, UR38, URZ ;  /* 0x000000262b2b7290 */ /* 0x001fd2000fffe1ff */
[----:B------:R-:W2:Y:S04]  /*04c0*/  LDL.64 R22, [UR43] ;  /* 0x0000002bff167983 */ /* 0x000ea80008100a00 */
[----:B------:R-:W3:Y:S04]  /*04d0*/  LDL.64 R16, [UR43+0x10] ;  /* 0x0000102bff107983 */ /* 0x000ee80008100a00 */
[----:B------:R-:W5:Y:S01]  /*04e0*/  LDL.64 R18, [UR43+0x8] ;  /* 0x0000082bff127983 */ /* 0x000f620008100a00 */
[----:B------:R-:W-:Y:S01]  /*04f0*/  IMAD.MOV.U32 R5, RZ, RZ, 0x2f800000 ;  /* 0x2f800000ff057424 */ /* 0x000fe200078e00ff */
[----:B------:R-:W-:Y:S01]  /*0500*/  BSSY.RECONVERGENT B6, `(.L_x_5) ;  /* 0x0000018000067945 */ /* 0x000fe20003800200 */
[----:B--2---:R-:W-:-:S04]  /*0510*/  SHF.R.U32.HI R0, RZ, 0x2, R23 ;  /* 0x00000002ff007819 */ /* 0x004fc80000011617 */
[----:B------:R-:W-:Y:S01]  /*0520*/  LOP3.LUT R0, R0, R23, RZ, 0x3c, !PT ;  /* 0x0000001700007212 */ /* 0x000fe200078e3cff */
[----:B---3--:R-:W-:-:S03]  /*0530*/  IMAD.SHL.U32 R3, R17, 0x10, RZ ;  /* 0x0000001011037824 */ /* 0x008fc600078e00ff */
[----:B------:R-:W-:-:S04]  /*0540*/  SHF.L.U32 R2, R0, 0x1, RZ ;  /* 0x0000000100027819 */ /* 0x000fc800000006ff */
[----:B------:R-:W-:Y:S02]  /*0550*/  LOP3.LUT R2, R0, R2, R3, 0x96, !PT ;  /* 0x0000000200027212 */ /* 0x000fe400078e9603 */
[----:B------:R-:W0:Y:S02]  /*0560*/  MUFU.RCP R3, R30 ;  /* 0x0000001e00037308 */ /* 0x000e240000001000 */
[----:B------:R-:W-:-:S04]  /*0570*/  LOP3.LUT R2, R2, R17, RZ, 0x3c, !PT ;  /* 0x0000001102027212 */ /* 0x000fc800078e3cff */
[----:B------:R-:W-:-:S04]  /*0580*/  IADD3 R0, PT, PT, R22, 0x587c5, R2 ;  /* 0x000587c516007810 */ /* 0x000fc80007ffe002 */
[----:B------:R-:W-:-:S05]  /*0590*/  I2FP.F32.U32 R0, R0 ;  /* 0x0000000000007245 */ /* 0x000fca0000201000 */
[----:B------:R-:W-:Y:S01]  /*05a0*/  FFMA R0, R0, R5, 1.1641532182693481445e-10 ;  /* 0x2f00000000007423 */ /* 0x000fe20000000005 */
[----:B0-----:R-:W-:-:S03]  /*05b0*/  FFMA R6, -R30, R3, 1 ;  /* 0x3f8000001e067423 */ /* 0x001fc60000000103 */
[----:B------:R-:W-:Y:S01]  /*05c0*/  FADD R4, R31, R0 ;  /* 0x000000001f047221 */ /* 0x000fe20000000000 */
[----:B------:R-:W-:-:S03]  /*05d0*/  FFMA R3, R3, R6, R3 ;  /* 0x0000000603037223 */ /* 0x000fc60000000003 */
[----:B------:R-:W0:Y:S01]  /*05e0*/  FCHK P0, R4, R30 ;  /* 0x0000001e04007302 */ /* 0x000e220000000000 */
[----:B------:R-:W-:-:S04]  /*05f0*/  FFMA R0, R4, R3, RZ ;  /* 0x0000000304007223 */ /* 0x000fc800000000ff */
[----:B------:R-:W-:-:S04]  /*0600*/  FFMA R23, -R30, R0, R4 ;  /* 0x000000001e177223 */ /* 0x000fc80000000104 */
[----:B------:R-:W-:Y:S01]  /*0610*/  FFMA R23, R3, R23, R0 ;  /* 0x0000001703177223 */ /* 0x000fe20000000000 */
[----:B0-----:R-:W-:Y:S06]  /*0620*/  @!P0 BRA `(.L_x_6) ;  /* 0x0000000000148947 */ /* 0x001fec0003800000 */
[----:B------:R-:W-:Y:S01]  /*0630*/  MOV R5, R30 ;  /* 0x0000001e00057202 */ /* 0x000fe20000000f00 */
[----:B------:R-:W-:Y:S01]  /*0640*/  IMAD.MOV.U32 R21, RZ, RZ, 0x0 ;  /* 0x00000000ff157424 */ /* 0x000fe200078e00ff */
[----:B------:R-:W-:-:S07]  /*0650*/  MOV R20, 0x670 ;  /* 0x0000067000147802 */ /* 0x000fce0000000f00 */
[----:B-----5:R-:W-:Y:S05]  /*0660*/  CALL.REL.NOINC `($__internal_1_$__cuda_sm3x_div_rn_noftz_f32_slowpath) ;  /* 0x0000004400647944 */ /* 0x020fea0003c00000 */
[----:B------:R-:W-:-:S07]  /*0670*/  MOV R23, R4 ;  /* 0x0000000400177202 */ /* 0x000fce0000000f00 */
.L_x_6:
[----:B------:R-:W-:Y:S05]  /*0680*/  BSYNC.RECONVERGENT B6 ;  /* 0x0000000000067941 */ /* 0x000fea0003800200 */
.L_x_5:
[----:B-----5:R-:W-:Y:S01]  /*0690*/  SHF.R.U32.HI R3, RZ, 0x2, R18 ;  /* 0x00000002ff037819 */ /* 0x020fe20000011612 */
[----:B------:R-:W-:Y:S02]  /*06a0*/  IMAD.SHL.U32 R0, R2, 0x10, RZ ;  /* 0x0000001002007824 */ /* 0x000fe400078e00ff */
[----:B------:R-:W-:Y:S01]  /*06b0*/  HFMA2 R5, -RZ, RZ, 0.1171875, 0 ;  /* 0x2f800000ff057431 */ /* 0x000fe200000001ff */
[----:B------:R-:W0:Y:S01]  /*06c0*/  MUFU.RCP R6, R27 ;  /* 0x0000001b00067308 */ /* 0x000e220000001000 */
[----:B------:R-:W-:Y:S01]  /*06d0*/  LOP3.LUT R3, R3, R18, RZ, 0x3c, !PT ;  /* 0x0000001203037212 */ /* 0x000fe200078e3cff */
[----:B------:R-:W-:Y:S01]  /*06e0*/  VIADD R18, R22, 0xb0f8a ;  /* 0x000b0f8a16127836 */ /* 0x000fe20000000000 */
[----:B------:R1:W-:Y:S01]  /*06f0*/  STL.64 [UR43+0x8], R16 ;  /* 0x00000810ff007987 */ /* 0x0003e20008100a2b */
[----:B------:R-:W-:Y:S01]  /*0700*/  BSSY.RECONVERGENT B6, `(.L_x_7) ;  /* 0x0000016000067945 */ /* 0x000fe20003800200 */
[C---:B------:R-:W-:Y:S02]  /*0710*/  SHF.L.U32 R4, R3.reuse, 0x1, RZ ;  /* 0x0000000103047819 */ /* 0x040fe400000006ff */
[----:B------:R1:W-:Y:S02]  /*0720*/  STL.64 [UR43], R18 ;  /* 0x00000012ff007987 */ /* 0x0003e40008100a2b */
[----:B------:R-:W-:-:S04]  /*0730*/  LOP3.LUT R3, R3, R4, R0, 0x96, !PT ;  /* 0x0000000403037212 */ /* 0x000fc800078e9600 */
[----:B------:R-:W-:-:S04]  /*0740*/  LOP3.LUT R3, R3, R2, RZ, 0x3c, !PT ;  /* 0x0000000203037212 */ /* 0x000fc800078e3cff */
[----:B------:R-:W-:Y:S01]  /*0750*/  IADD3 R0, PT, PT, R3, R18, RZ ;  /* 0x0000001203007210 */ /* 0x000fe20007ffe0ff */
[----:B------:R1:W-:Y:S01]  /*0760*/  STL.64 [UR43+0x10], R2 ;  /* 0x00001002ff007987 */ /* 0x0003e20008100a2b */
[----:B0-----:R-:W-:Y:S02]  /*0770*/  FFMA R7, -R27, R6, 1 ;  /* 0x3f8000001b077423 */ /* 0x001fe40000000106 */
[----:B------:R-:W-:Y:S02]  /*0780*/  I2FP.F32.U32 R0, R0 ;  /* 0x0000000000007245 */ /* 0x000fe40000201000 */
[----:B------:R-:W-:-:S03]  /*0790*/  FFMA R7, R6, R7, R6 ;  /* 0x0000000706077223 */ /* 0x000fc60000000006 */
[----:B------:R-:W-:-:S04]  /*07a0*/  FFMA R5, R0, R5, 1.1641532182693481445e-10 ;  /* 0x2f00000000057423 */ /* 0x000fc80000000005 */
[----:B------:R-:W-:-:S04]  /*07b0*/  FADD R4, R28, R5 ;  /* 0x000000051c047221 */ /* 0x000fc80000000000 */
[----:B------:R-:W0:Y:S01]  /*07c0*/  FCHK P0, R4, R27 ;  /* 0x0000001b04007302 */ /* 0x000e220000000000 */
[----:B------:R-:W-:-:S04]  /*07d0*/  FFMA R0, R4, R7, RZ ;  /* 0x0000000704007223 */ /* 0x000fc800000000ff */
[----:B------:R-:W-:-:S04]  /*07e0*/  FFMA R5, -R27, R0, R4 ;  /* 0x000000001b057223 */ /* 0x000fc80000000104 */
[----:B------:R-:W-:Y:S01]  /*07f0*/  FFMA R0, R7, R5, R0 ;  /* 0x0000000507007223 */ /* 0x000fe20000000000 */
[----:B01----:R-:W-:Y:S06]  /*0800*/  @!P0 BRA `(.L_x_8) ;  /* 0x0000000000148947 */ /* 0x003fec0003800000 */
[----:B------:R-:W-:Y:S01]  /*0810*/  IMAD.MOV.U32 R5, RZ, RZ, R27 ;  /* 0x000000ffff057224 */ /* 0x000fe200078e001b */
[----:B------:R-:W-:Y:S02]  /*0820*/  MOV R20, 0x850 ;  /* 0x0000085000147802 */ /* 0x000fe40000000f00 */
[----:B------:R-:W-:-:S07]  /*0830*/  MOV R21, 0x0 ;  /* 0x0000000000157802 */ /* 0x000fce0000000f00 */
[----:B------:R-:W-:Y:S05]  /*0840*/  CALL.REL.NOINC `($__internal_1_$__cuda_sm3x_div_rn_noftz_f32_slowpath) ;  /* 0x0000004000ec7944 */ /* 0x000fea0003c00000 */
[----:B------:R-:W-:-:S07]  /*0850*/  MOV R0, R4 ;  /* 0x0000000400007202 */ /* 0x000fce0000000f00 */
.L_x_8:
[----:B------:R-:W-:Y:S05]  /*0860*/  BSYNC.RECONVERGENT B6 ;  /* 0x0000000000067941 */ /* 0x000fea0003800200 */
.L_x_7:
[----:B------:R-:W0:Y:S01]  /*0870*/  LDCU UR42, c[0x0][0x2f8] ;  /* 0x00005f00ff2a77ac */ /* 0x000e220008000800 */
[C---:B------:R-:W-:Y:S01]  /*0880*/  FFMA R39, R26.reuse, -0.5, RZ ;  /* 0xbf0000001a277823 */ /* 0x040fe200000000ff */
[-C--:B------:R-:W-:Y:S01]  /*0890*/  FFMA R3, R25, R23.reuse, R24 ;  /* 0x0000001719037223 */ /* 0x080fe20000000018 */
[----:B------:R-:W-:Y:S01]  /*08a0*/  HFMA2 R21, -RZ, RZ, 0, 0 ;  /* 0x00000000ff157431 */ /* 0x000fe200000001ff */
[----:B------:R-:W1:Y:S01]  /*08b0*/  LDCU.64 UR4, c[0x0][0x390] ;  /* 0x00007200ff0477ac */ /* 0x000e620008000a00 */
[----:B------:R-:W-:Y:S01]  /*08c0*/  FFMA R23, R26, R23, R39 ;  /* 0x000000171a177223 */ /* 0x000fe20000000027 */
[--C-:B------:R-:W-:Y:S01]  /*08d0*/  FFMA R2, R0, 2, R3.reuse ;  /* 0x4000000000027823 */ /* 0x100fe20000000003 */
[-C--:B------:R-:W-:Y:S01]  /*08e0*/  FFMA R3, RZ, R0.reuse, R3 ;  /* 0x00000000ff037223 */ /* 0x080fe20000000003 */
[----:B------:R-:W2:Y:S01]  /*08f0*/  LDCU UR6, c[0x0][0x398] ;  /* 0x00007300ff0677ac */ /* 0x000ea20008000800 */
[----:B------:R-:W-:Y:S01]  /*0900*/  FFMA R0, RZ, R0, R23 ;  /* 0x00000000ff007223 */ /* 0x000fe20000000017 */
[----:B------:R-:W-:Y:S01]  /*0910*/  MOV R4, UR44 ;  /* 0x0000002c00047c02 */ /* 0x000fe20008000f00 */
[----:B------:R-:W-:Y:S01]  /*0920*/  IMAD.U32 R5, RZ, RZ, UR45 ;  /* 0x0000002dff057e24 */ /* 0x000fe2000f8e00ff */
[----:B------:R-:W3:Y:S01]  /*0930*/  LDCU UR7, c[0x0][0x3ac] ;  /* 0x00007580ff0777ac */ /* 0x000ee20008000800 */
[----:B------:R-:W-:Y:S01]  /*0940*/  MOV R6, UR46 ;  /* 0x0000002e00067c02 */ /* 0x000fe20008000f00 */
[----:B------:R-:W-:Y:S01]  /*0950*/  IMAD.U32 R12, RZ, RZ, UR38 ;  /* 0x00000026ff0c7e24 */ /* 0x000fe2000f8e00ff */
[----:B------:R-:W-:-:S02]  /*0960*/  MOV R7, UR47 ;  /* 0x0000002f00077c02 */ /* 0x000fc40008000f00 */
[----:B------:R-:W-:Y:S01]  /*0970*/  MOV R13, UR39 ;  /* 0x00000027000d7c02 */ /* 0x000fe20008000f00 */
[----:B0-----:R-:W-:Y:S01]  /*0980*/  UIADD3 UR42, UPT, UPT, -UR42, UR46, URZ ;  /* 0x0000002e2a2a7290 */ /* 0x001fe2000fffe1ff */
[----:B------:R-:W-:Y:S01]  /*0990*/  MOV R20, 0xa50 ;  /* 0x00000a5000147802 */ /* 0x000fe20000000f00 */
[----:B-1----:R-:W-:Y:S01]  /*09a0*/  IMAD.U32 R8, RZ, RZ, UR4 ;  /* 0x00000004ff087e24 */ /* 0x002fe2000f8e00ff */
[----:B------:R-:W-:Y:S02]  /*09b0*/  MOV R9, UR5 ;  /* 0x0000000500097c02 */ /* 0x000fe40008000f00 */
[----:B--2---:R-:W-:-:S04]  /*09c0*/  MOV R10, UR6 ;  /* 0x00000006000a7c02 */ /* 0x004fc80008000f00 */
[----:B------:R0:W-:Y:S01]  /*09d0*/  STL [UR42+0x10], R2 ;  /* 0x00001002ff007987 */ /* 0x0001e2000810082a */
[----:B---3--:R-:W-:-:S03]  /*09e0*/  IMAD.U32 R11, RZ, RZ, UR7 ;  /* 0x00000007ff0b7e24 */ /* 0x008fc6000f8e00ff */
[----:B------:R0:W-:Y:S04]  /*09f0*/  STL [UR42+0x14], R3 ;  /* 0x00001403ff007987 */ /* 0x0001e8000810082a */
[----:B------:R0:W-:Y:S04]  /*0a00*/  STL [UR42+0xc], R0 ;  /* 0x00000c00ff007987 */ /* 0x0001e8000810082a */
[----:B------:R-:W-:Y:S04]  /*0a10*/  STL [UR42], RZ ;  /* 0x000000ffff007987 */ /* 0x000fe8000810082a */
[----:B------:R-:W-:Y:S04]  /*0a20*/  STL [UR42+0x4], RZ ;  /* 0x000004ffff007987 */ /* 0x000fe8000810082a */
[----:B0-----:R-:W-:Y:S01]  /*0a30*/  STL [UR42+0x8], RZ ;  /* 0x000008ffff007987 */ /* 0x001fe2000810082a */
[----:B------:R-:W-:Y:S05]  /*0a40*/  CALL.REL.NOINC `($_Z6renderP4vec3iiPK6sphereiP17curandStateXORWOWii$_Z9ray_colorRK3rayPK6sphereiP17curandStateXORWOWi) ;  /* 0x0000001000c07944 */ /* 0x000fea0003c00000 */
[----:B------:R-:W2:Y:S04]  /*0a50*/  LDL.64 R22, [UR43] ;  /* 0x0000002bff167983 */ /* 0x000ea80008100a00 */
[----:B------:R-:W3:Y:S01]  /*0a60*/  LDL.64 R16, [UR43+0x10] ;  /* 0x0000102bff107983 */ /* 0x000ee20008100a00 */
[----:B------:R-:W0:Y:S03]  /*0a70*/  LDCU UR41, c[0x0][0x2f8] ;  /* 0x00005f00ff2977ac */ /* 0x000e260008000800 */
[----:B------:R-:W5:Y:S01]  /*0a80*/  LDL.64 R18, [UR43+0x8] ;  /* 0x0000082bff127983 */ /* 0x000f620008100a00 */
[----:B0-----:R-:W-:-:S09]  /*0a90*/  UIADD3 UR41, UPT, UPT, -UR41, UR44, URZ ;  /* 0x0000002c29297290 */ /* 0x001fd2000fffe1ff */
[----:B------:R-:W4:Y:S04]  /*0aa0*/  LDL R0, [UR41] ;  /* 0x00000029ff007983 */ /* 0x000f280008100800 */
[----:B------:R-:W4:Y:S04]  /*0ab0*/  LDL R3, [UR41+0x4] ;  /* 0x00000429ff037983 */ /* 0x000f280008100800 */
[----:B------:R-:W4:Y:S01]  /*0ac0*/  LDL R5, [UR41+0x8] ;  /* 0x00000829ff057983 */ /* 0x000f220008100800 */
[----:B------:R-:W-:Y:S01]  /*0ad0*/  BSSY.RECONVERGENT B6, `(.L_x_9) ;  /* 0x000001c000067945 */ /* 0x000fe20003800200 */
[----:B--2---:R-:W-:-:S04]  /*0ae0*/  SHF.R.U32.HI R2, RZ, 0x2, R23 ;  /* 0x00000002ff027819 */ /* 0x004fc80000011617 */
[----:B------:R-:W-:Y:S02]  /*0af0*/  LOP3.LUT R2, R2, R23, RZ, 0x3c, !PT ;  /* 0x0000001702027212 */ /* 0x000fe400078e3cff */
[----:B---3--:R-:W-:-:S03]  /*0b00*/  SHF.L.U32 R7, R17, 0x4, RZ ;  /* 0x0000000411077819 */ /* 0x008fc600000006ff */
[----:B------:R-:W-:-:S05]  /*0b10*/  IMAD.SHL.U32 R4, R2, 0x2, RZ ;  /* 0x0000000202047824 */ /* 0x000fca00078e00ff */
[----:B------:R-:W-:-:S04]  /*0b20*/  LOP3.LUT R2, R2, R4, R7, 0x96, !PT ;  /* 0x0000000402027212 */ /* 0x000fc800078e9607 */
[----:B------:R-:W-:Y:S01]  /*0b30*/  LOP3.LUT R2, R2, R17, RZ, 0x3c, !PT ;  /* 0x0000001102027212 */ /* 0x000fe200078e3cff */
[----:B------:R-:W0:Y:S03]  /*0b40*/  MUFU.RCP R23, R30 ;  /* 0x0000001e00177308 */ /* 0x000e260000001000 */
[----:B------:R-:W-:Y:S02]  /*0b50*/  IADD3 R4, PT, PT, R22, 0x587c5, R2 ;  /* 0x000587c516047810 */ /* 0x000fe40007ffe002 */
[----:B------:R-:W-:Y:S02]  /*0b60*/  MOV R7, 0x2f800000 ;  /* 0x2f80000000077802 */ /* 0x000fe40000000f00 */
[----:B------:R-:W-:-:S05]  /*0b70*/  I2FP.F32.U32 R4, R4 ;  /* 0x0000000400047245 */ /* 0x000fca0000201000 */
[----:B------:R-:W-:-:S04]  /*0b80*/  FFMA R4, R4, R7, 1.1641532182693481445e-10 ;  /* 0x2f00000004047423 */ /* 0x000fc80000000007 */
[----:B------:R-:W-:Y:S01]  /*0b90*/  FADD R4, R31, R4 ;  /* 0x000000041f047221 */ /* 0x000fe20000000000 */
[----:B0-----:R-:W-:-:S03]  /*0ba0*/  FFMA R6, -R30, R23, 1 ;  /* 0x3f8000001e067423 */ /* 0x001fc60000000117 */
[----:B------:R-:W0:Y:S01]  /*0bb0*/  FCHK P0, R4, R30 ;  /* 0x0000001e04007302 */ /* 0x000e220000000000 */
[----:B------:R-:W-:-:S04]  /*0bc0*/  FFMA R23, R23, R6, R23 ;  /* 0x0000000617177223 */ /* 0x000fc80000000017 */
[----:B------:R-:W-:-:S04]  /*0bd0*/  FFMA R7, R23, R4, RZ ;  /* 0x0000000417077223 */ /* 0x000fc800000000ff */
[----:B------:R-:W-:Y:S01]  /*0be0*/  FFMA R6, -R30, R7, R4 ;  /* 0x000000071e067223 */ /* 0x000fe20000000104 */
[----:B----4-:R-:W-:Y:S01]  /*0bf0*/  FADD R37, R0, R37 ;  /* 0x0000002500257221 */ /* 0x010fe20000000000 */
[----:B------:R-:W-:Y:S01]  /*0c00*/  FADD R38, R3, R38 ;  /* 0x0000002603267221 */ /* 0x000fe20000000000 */
[----:B------:R-:W-:Y:S01]  /*0c10*/  FADD R36, R5, R36 ;  /* 0x0000002405247221 */ /* 0x000fe20000000000 */
[----:B------:R-:W-:Y:S01]  /*0c20*/  FFMA R23, R23, R6, R7 ;  /* 0x0000000617177223 */ /* 0x000fe20000000007 */
[----:B0-----:R-:W-:Y:S06]  /*0c30*/  @!P0 BRA `(.L_x_10) ;  /* 0x0000000000148947 */ /* 0x001fec0003800000 */
[----:B------:R-:W-:Y:S01]  /*0c40*/  MOV R5, R30 ;  /* 0x0000001e00057202 */ /* 0x000fe20000000f00 */
[----:B------:R-:W-:Y:S01]  /*0c50*/  IMAD.MOV.U32 R21, RZ, RZ, 0x0 ;  /* 0x00000000ff157424 */ /* 0x000fe200078e00ff */
[----:B------:R-:W-:-:S07]  /*0c60*/  MOV R20, 0xc80 ;  /* 0x00000c8000147802 */ /* 0x000fce0000000f00 */
[----:B-----5:R-:W-:Y:S05]  /*0c70*/  CALL.REL.NOINC `($__internal_1_$__cuda_sm3x_div_rn_noftz_f32_slowpath) ;  /* 0x0000003c00e07944 */ /* 0x020fea0003c00000 */
[----:B------:R-:W-:-:S07]  /*0c80*/  MOV R23, R4 ;  /* 0x0000000400177202 */ /* 0x000fce0000000f00 */
.L_x_10:
[----:B------:R-:W-:Y:S05]  /*0c90*/  BSYNC.RECONVERGENT B6 ;  /* 0x0000000000067941 */ /* 0x000fea0003800200 */
.L_x_9:
[----:B-----5:R-:W-:Y:S01]  /*0ca0*/  SHF.R.U32.HI R3, RZ, 0x2, R18 ;  /* 0x00000002ff037819 */ /* 0x020fe20000011612 */
[----:B------:R-:W0:Y:S01]  /*0cb0*/  MUFU.RCP R6, R27 ;  /* 0x0000001b00067308 */ /* 0x000e220000001000 */
[----:B------:R-:W-:Y:S01]  /*0cc0*/  SHF.L.U32 R0, R2, 0x4, RZ ;  /* 0x0000000402007819 */ /* 0x000fe200000006ff */
[----:B------:R-:W-:Y:S01]  /*0cd0*/  IMAD.MOV.U32 R5, RZ, RZ, 0x2f800000 ;  /* 0x2f800000ff057424 */ /* 0x000fe200078e00ff */
[----:B------:R-:W-:Y:S01]  /*0ce0*/  LOP3.LUT R3, R3, R18, RZ, 0x3c, !PT ;  /* 0x0000001203037212 */ /* 0x000fe200078e3cff */
[----:B------:R1:W-:Y:S01]  /*0cf0*/  STL.64 [UR43+0x8], R16 ;  /* 0x00000810ff007987 */ /* 0x0003e20008100a2b */
[----:B------:R-:W-:Y:S01]  /*0d00*/  IADD3 R18, PT, PT, R22, 0xb0f8a, RZ ;  /* 0x000b0f8a16127810 */ /* 0x000fe20007ffe0ff */
[----:B------:R-:W-:Y:S02]  /*0d10*/  BSSY.RECONVERGENT B6, `(.L_x_11) ;  /* 0x0000016000067945 */ /* 0x000fe40003800200 */
[C---:B------:R-:W-:Y:S02]  /*0d20*/  IMAD.SHL.U32 R4, R3.reuse, 0x2, RZ ;  /* 0x0000000203047824 */ /* 0x040fe400078e00ff */
[----:B------:R1:W-:Y:S03]  /*0d30*/  STL.64 [UR43], R18 ;  /* 0x00000012ff007987 */ /* 0x0003e60008100a2b */
[----:B------:R-:W-:-:S04]  /*0d40*/  LOP3.LUT R3, R3, R4, R0, 0x96, !PT ;  /* 0x0000000403037212 */ /* 0x000fc800078e9600 */
[----:B------:R-:W-:Y:S01]  /*0d50*/  LOP3.LUT R3, R3, R2, RZ, 0x3c, !PT ;  /* 0x0000000203037212 */ /* 0x000fe200078e3cff */
[----:B0-----:R-:W-:-:S03]  /*0d60*/  FFMA R7, -R27, R6, 1 ;  /* 0x3f8000001b077423 */ /* 0x001fc60000000106 */
[----:B------:R-:W-:Y:S01]  /*0d70*/  IADD3 R0, PT, PT, R3, R18, RZ ;  /* 0x0000001203007210 */ /* 0x000fe20007ffe0ff */
[----:B------:R1:W-:Y:S03]  /*0d80*/  STL.64 [UR43+0x10], R2 ;  /* 0x00001002ff007987 */ /* 0x0003e60008100a2b */
[----:B------:R-:W-:-:S05]  /*0d90*/  I2FP.F32.U32 R0, R0 ;  /* 0x0000000000007245 */ /* 0x000fca0000201000 */
[----:B------:R-:W-:-:S04]  /*0da0*/  FFMA R5, R0, R5, 1.1641532182693481445e-10 ;  /* 0x2f00000000057423 */ /* 0x000fc80000000005 */
[----:B------:R-:W-:Y:S01]  /*0db0*/  FADD R4, R28, R5 ;  /* 0x000000051c047221 */ /* 0x000fe20000000000 */
[----:B------:R-:W-:-:S03]  /*0dc0*/  FFMA R5, R6, R7, R6 ;  /* 0x0000000706057223 */ /* 0x000fc60000000006 */
[----:B------:R-:W0:Y:S01]  /*0dd0*/  FCHK P0, R4, R27 ;  /* 0x0000001b04007302 */ /* 0x000e220000000000 */
[----:B------:R-:W-:-:S04]  /*0de0*/  FFMA R0, R5, R4, RZ ;  /* 0x0000000405007223 */ /* 0x000fc800000000ff */
[----:B------:R-:W-:-:S04]  /*0df0*/  FFMA R7, -R27, R0, R4 ;  /* 0x000000001b077223 */ /* 0x000fc80000000104 */
[----:B------:R-:W-:Y:S01]  /*0e00*/  FFMA R0, R5, R7, R0 ;  /* 0x0000000705007223 */ /* 0x000fe20000000000 */
[----:B01----:R-:W-:Y:S06]  /*0e10*/  @!P0 BRA `(.L_x_12) ;  /* 0x0000000000148947 */ /* 0x003fec0003800000 */
[----:B------:R-:W-:Y:S01]  /*0e20*/  HFMA2 R21, -RZ, RZ, 0, 0 ;  /* 0x00000000ff157431 */ /* 0x000fe200000001ff */
[----:B------:R-:W-:Y:S02]  /*0e30*/  MOV R5, R27 ;  /* 0x0000001b00057202 */ /* 0x000fe40000000f00 */
[----:B------:R-:W-:-:S07]  /*0e40*/  MOV R20, 0xe60 ;  /* 0x00000e6000147802 */ /* 0x000fce0000000f00 */
[----:B------:R-:W-:Y:S05]  /*0e50*/  CALL.REL.NOINC `($__internal_1_$__cuda_sm3x_div_rn_noftz_f32_slowpath) ;  /* 0x0000003c00687944 */ /* 0x000fea0003c00000 */
[----:B------:R-:W-:-:S07]  /*0e60*/  IMAD.MOV.U32 R0, RZ, RZ, R4 ;  /* 0x000000ffff007224 */ /* 0x000fce00078e0004 */
.L_x_12:
[----:B------:R-:W-:Y:S05]  /*0e70*/  BSYNC.RECONVERGENT B6 ;  /* 0x0000000000067941 */ /* 0x000fea0003800200 */
.L_x_11:
[-C--:B------:R-:W-:Y:S01]  /*0e80*/  FFMA R39, R26, R23.reuse, R39 ;  /* 0x000000171a277223 */ /* 0x080fe20000000027 */
[----:B------:R-:W-:Y:S01]  /*0e90*/  FFMA R23, R25, R23, R24 ;  /* 0x0000001719177223 */ /* 0x000fe20000000018 */
[----:B------:R-:W-:Y:S01]  /*0ea0*/  STL [UR42], RZ ;  /* 0x000000ffff007987 */ /* 0x000fe2000810082a */
[----:B------:R-:W0:Y:S01]  /*0eb0*/  LDCU.64 UR4, c[0x0][0x390] ;  /* 0x00007200ff0477ac */ /* 0x000e220008000a00 */
[-C--:B------:R-:W-:Y:S01]  /*0ec0*/  FFMA R39, RZ, R0.reuse, R39 ;  /* 0x00000000ff277223 */ /* 0x080fe20000000027 */
[--C-:B------:R-:W-:Y:S01]  /*0ed0*/  FFMA R2, R0, 2, R23.reuse ;  /* 0x4000000000027823 */ /* 0x100fe20000000017 */
[----:B------:R-:W-:Y:S01]  /*0ee0*/  FFMA R0, RZ, R0, R23 ;  /* 0x00000000ff007223 */ /* 0x000fe20000000017 */
[----:B------:R-:W-:Y:S01]  /*0ef0*/  STL [UR42+0x4], RZ ;  /* 0x000004ffff007987 */ /* 0x000fe2000810082a */
[----:B------:R-:W1:Y:S01]  /*0f00*/  LDCU UR6, c[0x0][0x398] ;  /* 0x00007300ff0677ac */ /* 0x000e620008000800 */
[----:B------:R-:W-:Y:S02]  /*0f10*/  HFMA2 R21, -RZ, RZ, 0, 0 ;  /* 0x00000000ff157431 */ /* 0x000fe400000001ff */
[----:B------:R-:W-:Y:S01]  /*0f20*/  IMAD.U32 R4, RZ, RZ, UR44 ;  /* 0x0000002cff047e24 */ /* 0x000fe2000f8e00ff */
[----:B------:R2:W-:Y:S01]  /*0f30*/  STL [UR42+0xc], R39 ;  /* 0x00000c27ff007987 */ /* 0x0005e2000810082a */
[----:B------:R-:W3:Y:S01]  /*0f40*/  LDCU UR7, c[0x0][0x3ac] ;  /* 0x00007580ff0777ac */ /* 0x000ee20008000800 */
[----:B------:R-:W-:Y:S01]  /*0f50*/  MOV R5, UR45 ;  /* 0x0000002d00057c02 */ /* 0x000fe20008000f00 */
[----:B------:R-:W-:Y:S01]  /*0f60*/  IMAD.U32 R7, RZ, RZ, UR47 ;  /* 0x0000002fff077e24 */ /* 0x000fe2000f8e00ff */
[----:B------:R2:W-:Y:S01]  /*0f70*/  STL [UR42+0x10], R2 ;  /* 0x00001002ff007987 */ /* 0x0005e2000810082a */
[----:B------:R-:W-:-:S02]  /*0f80*/  MOV R6, UR46 ;  /* 0x0000002e00067c02 */ /* 0x000fc40008000f00 */
[----:B------:R-:W-:Y:S01]  /*0f90*/  MOV R12, UR38 ;  /* 0x00000026000c7c02 */ /* 0x000fe20008000f00 */
[----:B------:R2:W-:Y:S01]  /*0fa0*/  STL [UR42+0x14], R0 ;  /* 0x00001400ff007987 */ /* 0x0005e2000810082a */
[----:B------:R-:W-:Y:S02]  /*0fb0*/  MOV R13, UR39 ;  /* 0x00000027000d7c02 */ /* 0x000fe40008000f00 */
[----:B0-----:R-:W-:Y:S01]  /*0fc0*/  MOV R8, UR4 ;  /* 0x0000000400087c02 */ /* 0x001fe20008000f00 */
[----:B------:R-:W-:Y:S01]  /*0fd0*/  STL [UR42+0x8], RZ ;  /* 0x000008ffff007987 */ /* 0x000fe2000810082a */
[----:B------:R-:W-:Y:S01]  /*0fe0*/  MOV R9, UR5 ;  /* 0x0000000500097c02 */ /* 0x000fe20008000f00 */
[----:B-1----:R-:W-:Y:S01]  /*0ff0*/  IMAD.U32 R10, RZ, RZ, UR6 ;  /* 0x00000006ff0a7e24 */ /* 0x002fe2000f8e00ff */
[----:B------:R-:W-:Y:S02]  /*1000*/  MOV R20, 0x1030 ;  /* 0x0000103000147802 */ /* 0x000fe40000000f00 */
[----:B--23--:R-:W-:-:S07]  /*1010*/  MOV R11, UR7 ;  /* 0x00000007000b7c02 */ /* 0x00cfce0008000f00 */
[----:B------:R-:W-:Y:S05]  /*1020*/  CALL.REL.NOINC `($_Z6renderP4vec3iiPK6sphereiP17curandStateXORWOWii$_Z9ray_colorRK3rayPK6sphereiP17curandStateXORWOWi) ;  /* 0x0000000c00487944 */ /* 0x000fea0003c00000 */
[----:B------:R-:W2:Y:S04]  /*1030*/  LDL R0, [UR41] ;  /* 0x00000029ff007983 */ /* 0x000ea80008100800 */
[----:B------:R-:W3:Y:S04]  /*1040*/  LDL R3, [UR41+0x4] ;  /* 0x00000429ff037983 */ /* 0x000ee80008100800 */
[----:B------:R-:W4:Y:S01]  /*1050*/  LDL R5, [UR41+0x8] ;  /* 0x00000829ff057983 */ /* 0x000f220008100800 */
[----:B------:R-:W-:-:S04]  /*1060*/  UIADD3 UR40, UPT, UPT, UR40, 0x2, URZ ;  /* 0x0000000228287890 */ /* 0x000fc8000fffe0ff */
[----:B------:R-:W-:Y:S01]  /*1070*/  UISETP.NE.AND UP0, UPT, UR40, URZ, UPT ;  /* 0x000000ff2800728c */ /* 0x000fe2000bf05270 */
[----:B--2---:R-:W-:Y:S01]  /*1080*/  FADD R37, R37, R0 ;  /* 0x0000000025257221 */ /* 0x004fe20000000000 */
[----:B---3--:R-:W-:Y:S01]  /*1090*/  FADD R38, R38, R3 ;  /* 0x0000000326267221 */ /* 0x008fe20000000000 */
[----:B----4-:R-:W-:-:S06]  /*10a0*/  FADD R36, R36, R5 ;  /* 0x0000000524247221 */ /* 0x010fcc0000000000 */
[----:B------:R-:W-:Y:S05]  /*10b0*/  BRA.U UP0, `(.L_x_13) ;  /* 0xfffffff100f87547 */ /* 0x000fea000b83ffff */
.L_x_4:
[----:B------:R-:W0:Y:S02]  /*10c0*/  LDCU UR4, c[0x0][0x3a8] ;  /* 0x00007500ff0477ac */ /* 0x000e240008000800 */
[----:B0-----:R-:W-:-:S04]  /*10d0*/  ULOP3.LUT UR4, UR4, 0x1, URZ, 0xc0, !UPT ;  /* 0x0000000104047892 */ /* 0x001fc8000f8ec0ff */
[----:B------:R-:W-:-:S09]  /*10e0*/  UISETP.NE.U32.AND UP0, UPT, UR4, 0x1, UPT ;  /* 0x000000010400788c */ /* 0x000fd2000bf05070 */
[----:B------:R-:W-:Y:S05]  /*10f0*/  BRA.U UP0, `(.L_x_3) ;  /* 0x0000000500787547 */ /* 0x000fea000b800000 */
[----:B------:R-:W2:Y:S04]  /*1100*/  LDL.64 R22, [R1] ;  /* 0x0000000001167983 */ /* 0x000ea80000100a00 */
[----:B------:R-:W3:Y:S04]  /*1110*/  LDL.64 R16, [R1+0x10] ;  /* 0x0000100001107983 */ /* 0x000ee80000100a00 */
[----:B------:R0:W5:Y:S01]  /*1120*/  LDL.64 R18, [R1+0x8] ;  /* 0x0000080001127983 */ /* 0x0001620000100a00 */
[----:B------:R-:W1:Y:S01]  /*1130*/  MUFU.RCP R5, R30 ;  /* 0x0000001e00057308 */ /* 0x000e620000001000 */
[----:B------:R-:W-:Y:S01]  /*1140*/  BSSY.RECONVERGENT B6, `(.L_x_14) ;  /* 0x0000018000067945 */ /* 0x000fe20003800200 */
[----:B-1----:R-:W-:-:S04]  /*1150*/  FFMA R6, -R30, R5, 1 ;  /* 0x3f8000001e067423 */ /* 0x002fc80000000105 */
[----:B------:R-:W-:Y:S01]  /*1160*/  FFMA R5, R5, R6, R5 ;  /* 0x0000000605057223 */ /* 0x000fe20000000005 */
[----:B--2---:R-:W-:-:S04]  /*1170*/  SHF.R.U32.HI R0, RZ, 0x2, R23 ;  /* 0x00000002ff007819 */ /* 0x004fc80000011617 */
[----:B------:R-:W-:Y:S01]  /*1180*/  LOP3.LUT R0, R0, R23, RZ, 0x3c, !PT ;  /* 0x0000001700007212 */ /* 0x000fe200078e3cff */
[----:B---3--:R-:W-:-:S03]  /*1190*/  IMAD.SHL.U32 R3, R17, 0x10, RZ ;  /* 0x0000001011037824 */ /* 0x008fc600078e00ff */
[----:B------:R-:W-:-:S04]  /*11a0*/  SHF.L.U32 R2, R0, 0x1, RZ ;  /* 0x0000000100027819 */ /* 0x000fc800000006ff */
[----:B------:R-:W-:Y:S02]  /*11b0*/  LOP3.LUT R2, R0, R2, R3, 0x96, !PT ;  /* 0x0000000200027212 */ /* 0x000fe400078e9603 */
[----:B------:R-:W-:Y:S02]  /*11c0*/  MOV R3, 0x2f800000 ;  /* 0x2f80000000037802 */ /* 0x000fe40000000f00 */
[----:B------:R-:W-:-:S04]  /*11d0*/  LOP3.LUT R2, R2, R17, RZ, 0x3c, !PT ;  /* 0x0000001102027212 */ /* 0x000fc800078e3cff */
[----:B------:R-:W-:-:S04]  /*11e0*/  IADD3 R0, PT, PT, R22, 0x587c5, R2 ;  /* 0x000587c516007810 */ /* 0x000fc80007ffe002 */
[----:B------:R-:W-:-:S05]  /*11f0*/  I2FP.F32.U32 R0, R0 ;  /* 0x0000000000007245 */ /* 0x000fca0000201000 */
[----:B------:R-:W-:-:S04]  /*1200*/  FFMA R0, R0, R3, 1.1641532182693481445e-10 ;  /* 0x2f00000000007423 */ /* 0x000fc80000000003 */
[----:B------:R-:W-:-:S04]  /*1210*/  FADD R4, R31, R0 ;  /* 0x000000001f047221 */ /* 0x000fc80000000000 */
[----:B------:R-:W1:Y:S01]  /*1220*/  FCHK P0, R4, R30 ;  /* 0x0000001e04007302 */ /* 0x000e620000000000 */
[----:B------:R-:W-:-:S04]  /*1230*/  FFMA R23, R5, R4, RZ ;  /* 0x0000000405177223 */ /* 0x000fc800000000ff */
[----:B------:R-:W-:-:S04]  /*1240*/  FFMA R0, -R30, R23, R4 ;  /* 0x000000171e007223 */ /* 0x000fc80000000104 */
[----:B------:R-:W-:Y:S01]  /*1250*/  FFMA R23, R5, R0, R23 ;  /* 0x0000000005177223 */ /* 0x000fe20000000017 */
[----:B01----:R-:W-:Y:S06]  /*1260*/  @!P0 BRA `(.L_x_15) ;  /* 0x0000000000148947 */ /* 0x003fec0003800000 */
[----:B------:R-:W-:Y:S02]  /*1270*/  HFMA2 R21, -RZ, RZ, 0, 0 ;  /* 0x00000000ff157431 */ /* 0x000fe400000001ff */
[----:B------:R-:W-:Y:S01]  /*1280*/  IMAD.MOV.U32 R5, RZ, RZ, R30 ;  /* 0x000000ffff057224 */ /* 0x000fe200078e001e */
[----:B------:R-:W-:-:S07]  /*1290*/  MOV R20, 0x12b0 ;  /* 0x000012b000147802 */ /* 0x000fce0000000f00 */
[----:B-----5:R-:W-:Y:S05]  /*12a0*/  CALL.REL.NOINC `($__internal_1_$__cuda_sm3x_div_rn_noftz_f32_slowpath) ;  /* 0x0000003800547944 */ /* 0x020fea0003c00000 */
[----:B------:R-:W-:-:S07]  /*12b0*/  MOV R23, R4 ;  /* 0x0000000400177202 */ /* 0x000fce0000000f00 */
.L_x_15:
[----:B------:R-:W-:Y:S05]  /*12c0*/  BSYNC.RECONVERGENT B6 ;  /* 0x0000000000067941 */ /* 0x000fea0003800200 */
.L_x_14:
[----:B-----5:R-:W-:Y:S01]  /*12d0*/  SHF.R.U32.HI R3, RZ, 0x2, R18 ;  /* 0x00000002ff037819 */ /* 0x020fe20000011612 */
[----:B------:R-:W-:Y:S02]  /*12e0*/  IMAD.SHL.U32 R0, R2, 0x10, RZ ;  /* 0x0000001002007824 */ /* 0x000fe400078e00ff */
[----:B------:R-:W-:Y:S01]  /*12f0*/  HFMA2 R5, -RZ, RZ, 0.1171875, 0 ;  /* 0x2f800000ff057431 */ /* 0x000fe200000001ff */
[----:B------:R-:W0:Y:S01]  /*1300*/  MUFU.RCP R7, R27 ;  /* 0x0000001b00077308 */ /* 0x000e220000001000 */
[----:B------:R-:W-:Y:S01]  /*1310*/  LOP3.LUT R3, R3, R18, RZ, 0x3c, !PT ;  /* 0x0000001203037212 */ /* 0x000fe200078e3cff */
[----:B------:R1:W-:Y:S01]  /*1320*/  STL.64 [R1+0x8], R16 ;  /* 0x0000081001007387 */ /* 0x0003e20000100a00 */
[----:B------:R-:W-:Y:S01]  /*1330*/  IADD3 R18, PT, PT, R22, 0xb0f8a, RZ ;  /* 0x000b0f8a16127810 */ /* 0x000fe20007ffe0ff */
[----:B------:R-:W-:Y:S01]  /*1340*/  BSSY.RECONVERGENT B6, `(.L_x_16) ;  /* 0x0000016000067945 */ /* 0x000fe20003800200 */
[----:B------:R-:W-:-:S03]  /*1350*/  SHF.L.U32 R4, R3, 0x1, RZ ;  /* 0x0000000103047819 */ /* 0x000fc600000006ff */
[----:B------:R1:W-:Y:S01]  /*1360*/  STL.64 [R1], R18 ;  /* 0x0000001201007387 */ /* 0x0003e20000100a00 */
[----:B------:R-:W-:-:S04]  /*1370*/  LOP3.LUT R3, R3, R4, R0, 0x96, !PT ;  /* 0x0000000403037212 */ /* 0x000fc800078e9600 */
[----:B------:R-:W-:-:S05]  /*1380*/  LOP3.LUT R3, R3, R2, RZ, 0x3c, !PT ;  /* 0x0000000203037212 */ /* 0x000fca00078e3cff */
[----:B------:R-:W-:Y:S01]  /*1390*/  IMAD.IADD R0, R3, 0x1, R18 ;  /* 0x0000000103007824 */ /* 0x000fe200078e0212 */
[----:B------:R1:W-:Y:S04]  /*13a0*/  STL.64 [R1+0x10], R2 ;  /* 0x0000100201007387 */ /* 0x0003e80000100a00 */
        /* <DEDUP_REMOVED lines=9> */
[----:B01----:R-:W-:Y:S06]  /*1440*/  @!P0 BRA `(.L_x_17) ;  /* 0x0000000000148947 */ /* 0x003fec0003800000 */
[----:B------:R-:W-:Y:S01]  /*1450*/  MOV R5, R27 ;  /* 0x0000001b00057202 */ /* 0x000fe20000000f00 */
[----:B------:R-:W-:Y:S01]  /*1460*/  IMAD.MOV.U32 R21, RZ, RZ, 0x0 ;  /* 0x00000000ff157424 */ /* 0x000fe200078e00ff */
[----:B------:R-:W-:-:S07]  /*1470*/  MOV R20, 0x1490 ;  /* 0x0000149000147802 */ /* 0x000fce0000000f00 */
[----:B------:R-:W-:Y:S05]  /*1480*/  CALL.REL.NOINC `($__internal_1_$__cuda_sm3x_div_rn_noftz_f32_slowpath) ;  /* 0x0000003400dc7944 */ /* 0x000fea0003c00000 */
[----:B------:R-:W-:-:S07]  /*1490*/  MOV R0, R4 ;  /* 0x0000000400007202 */ /* 0x000fce0000000f00 */
.L_x_17:
[----:B------:R-:W-:Y:S05]  /*14a0*/  BSYNC.RECONVERGENT B6 ;  /* 0x0000000000067941 */ /* 0x000fea0003800200 */
.L_x_16:
[C---:B------:R-:W-:Y:S01]  /*14b0*/  FFMA R2, R26.reuse, -0.5, RZ ;  /* 0xbf0000001a027823 */ /* 0x040fe200000000ff */
[-C--:B------:R-:W-:Y:S01]  /*14c0*/  FFMA R25, R25, R23.reuse, R24 ;  /* 0x0000001719197223 */ /* 0x080fe20000000018 */
[----:B------:R-:W0:Y:S01]  /*14d0*/  LDCU.64 UR6, c[0x0][0x390] ;  /* 0x00007200ff0677ac */ /* 0x000e220008000a00 */
[----:B------:R1:W-:Y:S01]  /*14e0*/  STL [R1+0x3c], RZ ;  /* 0x00003cff01007387 */ /* 0x0003e20000100800 */
[----:B------:R-:W-:Y:S01]  /*14f0*/  FFMA R23, R26, R23, R2 ;  /* 0x000000171a177223 */ /* 0x000fe20000000002 */
[-CC-:B------:R-:W-:Y:S01]  /*1500*/  FFMA R2, RZ, R0.reuse, R25.reuse ;  /* 0x00000000ff027223 */ /* 0x180fe20000000019 */
[----:B------:R-:W-:Y:S01]  /*1510*/  FFMA R25, R0, 2, R25 ;  /* 0x4000000000197823 */ /* 0x000fe20000000019 */
[----:B------:R1:W-:Y:S01]  /*1520*/  STL.64 [R1+0x40], RZ ;  /* 0x000040ff01007387 */ /* 0x0003e20000100a00 */
[----:B------:R-:W-:Y:S01]  /*1530*/  FFMA R24, RZ, R0, R23 ;  /* 0x00000000ff187223 */ /* 0x000fe20000000017 */
[----:B------:R-:W2:Y:S01]  /*1540*/  LDCU UR8, c[0x0][0x398] ;  /* 0x00007300ff0877ac */ /* 0x000ea20008000800 */
[----:B------:R-:W-:Y:S01]  /*1550*/  MOV R13, UR39 ;  /* 0x00000027000d7c02 */ /* 0x000fe20008000f00 */
[----:B------:R1:W-:Y:S01]  /*1560*/  STL [R1+0x50], R2 ;  /* 0x0000500201007387 */ /* 0x0003e20000100800 */
[----:B------:R-:W-:Y:S01]  /*1570*/  MOV R12, UR38 ;  /* 0x00000026000c7c02 */ /* 0x000fe20008000f00 */
[----:B------:R-:W3:Y:S01]  /*1580*/  LDCU UR9, c[0x0][0x3ac] ;  /* 0x00007580ff0977ac */ /* 0x000ee20008000800 */
[----:B------:R-:W-:Y:S01]  /*1590*/  MOV R20, 0x1690 ;  /* 0x0000169000147802 */ /* 0x000fe20000000f00 */
[----:B------:R1:W-:Y:S01]  /*15a0*/  STL.64 [R1+0x48], R24 ;  /* 0x0000481801007387 */ /* 0x0003e20000100a00 */
[----:B------:R-:W-:Y:S01]  /*15b0*/  IMAD.MOV.U32 R21, RZ, RZ, 0x0 ;  /* 0x00000000ff157424 */ /* 0x000fe200078e00ff */
[----:B------:R-:W-:-:S02]  /*15c0*/  UIADD3 UR5, UP1, UPT, UR38, 0x30, URZ ;  /* 0x0000003026057890 */ /* 0x000fc4000ff3e0ff */
[----:B------:R-:W-:Y:S01]  /*15d0*/  UIADD3 UR4, UP0, UPT, UR38, 0x3c, URZ ;  /* 0x0000003c26047890 */ /* 0x000fe2000ff1e0ff */
[----:B0-----:R-:W-:Y:S01]  /*15e0*/  MOV R8, UR6 ;  /* 0x0000000600087c02 */ /* 0x001fe20008000f00 */
[----:B------:R-:W-:Y:S01]  /*15f0*/  UIADD3.X UR6, UPT, UPT, URZ, UR39, URZ, UP1, !UPT ;  /* 0x00000027ff067290 */ /* 0x000fe20008ffe4ff */
[----:B------:R-:W-:Y:S01]  /*1600*/  IMAD.U32 R9, RZ, RZ, UR7 ;  /* 0x00000007ff097e24 */ /* 0x000fe2000f8e00ff */
[----:B------:R-:W-:Y:S01]  /*1610*/  UIADD3.X UR39, UPT, UPT, URZ, UR39, URZ, UP0, !UPT ;  /* 0x00000027ff277290 */ /* 0x000fe200087fe4ff */
[----:B------:R-:W-:Y:S01]  /*1620*/  IMAD.U32 R4, RZ, RZ, UR5 ;  /* 0x00000005ff047e24 */ /* 0x000fe2000f8e00ff */
[----:B------:R-:W-:Y:S02]  /*1630*/  MOV R6, UR4 ;  /* 0x0000000400067c02 */ /* 0x000fe40008000f00 */
[----:B--2---:R-:W-:Y:S02]  /*1640*/  MOV R10, UR8 ;  /* 0x00000008000a7c02 */ /* 0x004fe40008000f00 */
[----:B------:R-:W-:Y:S01]  /*1650*/  MOV R5, UR6 ;  /* 0x0000000600057c02 */ /* 0x000fe20008000f00 */
[----:B---3--:R-:W-:Y:S01]  /*1660*/  IMAD.U32 R11, RZ, RZ, UR9 ;  /* 0x00000009ff0b7e24 */ /* 0x008fe2000f8e00ff */
[----:B-1----:R-:W-:-:S07]  /*1670*/  MOV R7, UR39 ;  /* 0x0000002700077c02 */ /* 0x002fce0008000f00 */
[----:B------:R-:W-:Y:S05]  /*1680*/  CALL.REL.NOINC `($_Z6renderP4vec3iiPK6sphereiP17curandStateXORWOWii$_Z9ray_colorRK3rayPK6sphereiP17curandStateXORWOWi) ;  /* 0x0000000400b07944 */ /* 0x000fea0003c00000 */
[----:B------:R-:W2:Y:S04]  /*1690*/  LDL.64 R4, [R1+0x30] ;  /* 0x0000300001047983 */ /* 0x000ea80000100a00 */
[----:B------:R-:W3:Y:S01]  /*16a0*/  LDL R3, [R1+0x38] ;  /* 0x0000380001037983 */ /* 0x000ee20000100800 */
[----:B--2---:R-:W-:Y:S01]  /*16b0*/  FADD R37, R37, R4 ;  /* 0x0000000425257221 */ /* 0x004fe20000000000 */
[----:B------:R-:W-:Y:S01]  /*16c0*/  FADD R38, R38, R5 ;  /* 0x0000000526267221 */ /* 0x000fe20000000000 */
[----:B---3--:R-:W-:-:S07]  /*16d0*/  FADD R36, R36, R3 ;  /* 0x0000000324247221 */ /* 0x008fce0000000000 */
.L_x_3:
[----:B------:R-:W0:Y:S01]  /*16e0*/  LDCU UR4, c[0x0][0x3a8] ;  /* 0x00007500ff0477ac */ /* 0x000e220008000800 */
[----:B------:R-:W-:Y:S01]  /*16f0*/  BSSY.RECONVERGENT B6, `(.L_x_18) ;  /* 0x0000010000067945 */ /* 0x000fe20003800200 */
[----:B0-----:R-:W-:-:S04]  /*1700*/  I2FP.F32.S32 R17, UR4 ;  /* 0x0000000400117c45 */ /* 0x001fc80008201400 */
[----:B------:R-:W0:Y:S08]  /*1710*/  MUFU.RCP R2, R17 ;  /* 0x0000001100027308 */ /* 0x000e300000001000 */
[----:B------:R-:W1:Y:S01]  /*1720*/  FCHK P0, R37, R17 ;  /* 0x0000001125007302 */ /* 0x000e620000000000 */
[----:B0-----:R-:W-:-:S04]  /*1730*/  FFMA R3, -R17, R2, 1 ;  /* 0x3f80000011037423 */ /* 0x001fc80000000102 */
[----:B------:R-:W-:-:S04]  /*1740*/  FFMA R2, R2, R3, R2 ;  /* 0x0000000302027223 */ /* 0x000fc80000000002 */
[----:B------:R-:W-:-:S04]  /*1750*/  FFMA R0, R2, R37, RZ ;  /* 0x0000002502007223 */ /* 0x000fc800000000ff */
[----:B------:R-:W-:-:S04]  /*1760*/  FFMA R3, -R17, R0, R37 ;  /* 0x0000000011037223 */ /* 0x000fc80000000125 */
[----:B------:R-:W-:Y:S01]  /*1770*/  FFMA R2, R2, R3, R0 ;  /* 0x0000000302027223 */ /* 0x000fe20000000000 */
[----:B-1----:R-:W-:Y:S06]  /*1780*/  @!P0 BRA `(.L_x_19) ;  /* 0x0000000000188947 */ /* 0x002fec0003800000 */
[----:B------:R-:W-:Y:S01]  /*1790*/  MOV R4, R37 ;  /* 0x0000002500047202 */ /* 0x000fe20000000f00 */
[----:B------:R-:W-:Y:S01]  /*17a0*/  IMAD.MOV.U32 R21, RZ, RZ, 0x0 ;  /* 0x00000000ff157424 */ /* 0x000fe200078e00ff */
[----:B------:R-:W-:Y:S02]  /*17b0*/  MOV R5, R17 ;  /* 0x0000001100057202 */ /* 0x000fe40000000f00 */
[----:B------:R-:W-:-:S07]  /*17c0*/  MOV R20, 0x17e0 ;  /* 0x000017e000147802 */ /* 0x000fce0000000f00 */
[----:B------:R-:W-:Y:S05]  /*17d0*/  CALL.REL.NOINC `($__internal_1_$__cuda_sm3x_div_rn_noftz_f32_slowpath) ;  /* 0x0000003400087944 */ /* 0x000fea0003c00000 */
[----:B------:R-:W-:-:S07]  /*17e0*/  MOV R2, R4 ;  /* 0x0000000400027202 */ /* 0x000fce0000000f00 */
.L_x_19:
[----:B------:R-:W-:Y:S05]  /*17f0*/  BSYNC.RECONVERGENT B6 ;  /* 0x0000000000067941 */ /* 0x000fea0003800200 */
.L_x_18:
[----:B------:R-:W0:Y:S01]  /*1800*/  MUFU.RCP R0, R17 ;  /* 0x0000001100007308 */ /* 0x000e220000001000 */
[----:B------:R-:W-:Y:S07]  /*1810*/  BSSY.RECONVERGENT B6, `(.L_x_20) ;  /* 0x000000e000067945 */ /* 0x000fee0003800200 */
[----:B------:R-:W1:Y:S01]  /*1820*/  FCHK P0, R38, R17 ;  /* 0x0000001126007302 */ /* 0x000e620000000000 */
[----:B0-----:R-:W-:-:S04]  /*1830*/  FFMA R3, -R17, R0, 1 ;  /* 0x3f80000011037423 */ /* 0x001fc80000000100 */
[----:B------:R-:W-:-:S04]  /*1840*/  FFMA R3, R0, R3, R0 ;  /* 0x0000000300037223 */ /* 0x000fc80000000000 */
[----:B------:R-:W-:-:S04]  /*1850*/  FFMA R16, R3, R38, RZ ;  /* 0x0000002603107223 */ /* 0x000fc800000000ff */
[----:B------:R-:W-:-:S04]  /*1860*/  FFMA R5, -R17, R16, R38 ;  /* 0x0000001011057223 */ /* 0x000fc80000000126 */
[----:B------:R-:W-:Y:S01]  /*1870*/  FFMA R16, R3, R5, R16 ;  /* 0x0000000503107223 */ /* 0x000fe20000000010 */
[----:B-1----:R-:W-:Y:S06]  /*1880*/  @!P0 BRA `(.L_x_21) ;  /* 0x0000000000188947 */ /* 0x002fec0003800000 */
[----:B------:R-:W-:Y:S01]  /*1890*/  HFMA2 R21, -RZ, RZ, 0, 0 ;  /* 0x00000000ff157431 */ /* 0x000fe200000001ff */
[----:B------:R-:W-:Y:S01]  /*18a0*/  MOV R4, R38 ;  /* 0x0000002600047202 */ /* 0x000fe20000000f00 */
[----:B------:R-:W-:Y:S01]  /*18b0*/  IMAD.MOV.U32 R5, RZ, RZ, R17 ;  /* 0x000000ffff057224 */ /* 0x000fe200078e0011 */
[----:B------:R-:W-:-:S07]  /*18c0*/  MOV R20, 0x18e0 ;  /* 0x000018e000147802 */ /* 0x000fce0000000f00 */
[----:B------:R-:W-:Y:S05]  /*18d0*/  CALL.REL.NOINC `($__internal_1_$__cuda_sm3x_div_rn_noftz_f32_slowpath) ;  /* 0x0000003000c87944 */ /* 0x000fea0003c00000 */
[----:B------:R-:W-:-:S07]  /*18e0*/  MOV R16, R4 ;  /* 0x0000000400107202 */ /* 0x000fce0000000f00 */
.L_x_21:
[----:B------:R-:W-:Y:S05]  /*18f0*/  BSYNC.RECONVERGENT B6 ;  /* 0x0000000000067941 */ /* 0x000fea0003800200 */
.L_x_20:
        /* <DEDUP_REMOVED lines=9> */
[----:B------:R-:W-:Y:S02]  /*1990*/  HFMA2 R21, -RZ, RZ, 0, 0 ;  /* 0x00000000ff157431 */ /* 0x000fe400000001ff */
[----:B------:R-:W-:Y:S01]  /*19a0*/  IMAD.MOV.U32 R4, RZ, RZ, R36 ;  /* 0x000000ffff047224 */ /* 0x000fe200078e0024 */
[----:B------:R-:W-:Y:S02]  /*19b0*/  MOV R5, R17 ;  /* 0x0000001100057202 */ /* 0x000fe40000000f00 */
[----:B------:R-:W-:-:S07]  /*19c0*/  MOV R20, 0x19e0 ;  /* 0x000019e000147802 */ /* 0x000fce0000000f00 */
[----:B------:R-:W-:Y:S05]  /*19d0*/  CALL.REL.NOINC `($__internal_1_$__cuda_sm3x_div_rn_noftz_f32_slowpath) ;  /* 0x0000003000887944 */ /* 0x000fea0003c00000 */
[----:B------:R-:W-:-:S07]  /*19e0*/  IMAD.MOV.U32 R18, RZ, RZ, R4 ;  /* 0x000000ffff127224 */ /* 0x000fce00078e0004 */
.L_x_23:
[----:B------:R-:W-:Y:S05]  /*19f0*/  BSYNC.RECONVERGENT B6 ;  /* 0x0000000000067941 */ /* 0x000fea0003800200 */
.L_x_22:
[----:B------:R-:W-:Y:S01]  /*1a00*/  IADD3 R0, PT, PT, R2, -0xd000000, RZ ;  /* 0xf300000002007810 */ /* 0x000fe20007ffe0ff */
[----:B------:R0:W1:Y:S01]  /*1a10*/  MUFU.RSQ R5, R2 ;  /* 0x0000000200057308 */ /* 0x0000620000001400 */
[----:B------:R-:W-:Y:S02]  /*1a20*/  BSSY.RECONVERGENT B6, `(.L_x_24) ;  /* 0x000000d000067945 */ /* 0x000fe40003800200 */
[----:B------:R-:W-:-:S13]  /*1a30*/  ISETP.GT.U32.AND P0, PT, R0, 0x727fffff, PT ;  /* 0x727fffff0000780c */ /* 0x000fda0003f04070 */
[----:B0-----:R-:W-:Y:S05]  /*1a40*/  @!P0 BRA `(.L_x_25) ;  /* 0x0000000000188947 */ /* 0x001fea0003800000 */
[----:B------:R-:W-:Y:S01]  /*1a50*/  MOV R4, R2 ;  /* 0x0000000200047202 */ /* 0x000fe20000000f00 */
[----:B------:R-:W-:Y:S01]  /*1a60*/  IMAD.MOV.U32 R21, RZ, RZ, 0x0 ;  /* 0x00000000ff157424 */ /* 0x000fe200078e00ff */
[----:B------:R-:W-:-:S07]  /*1a70*/  MOV R20, 0x1a90 ;  /* 0x00001a9000147802 */ /* 0x000fce0000000f00 */
[----:B-1----:R-:W-:Y:S05]  /*1a80*/  CALL.REL.NOINC `($__internal_0_$__cuda_sm20_sqrt_rn_f32_slowpath) ;  /* 0x0000002c00f07944 */ /* 0x002fea0003c00000 */
[----:B------:R-:W-:Y:S01]  /*1a90*/  MOV R2, R4 ;  /* 0x0000000400027202 */ /* 0x000fe20000000f00 */
[----:B------:R-:W-:Y:S06]  /*1aa0*/  BRA `(.L_x_26) ;  /* 0x0000000000107947 */ /* 0x000fec0003800000 */
.L_x_25:
[C---:B-1----:R-:W-:Y:S01]  /*1ab0*/  FMUL.FTZ R3, R5.reuse, R2 ;  /* 0x0000000205037220 */ /* 0x042fe20000410000 */
[----:B------:R-:W-:-:S03]  /*1ac0*/  FMUL.FTZ R0, R5, 0.5 ;  /* 0x3f00000005007820 */ /* 0x000fc60000410000 */
[----:B------:R-:W-:-:S04]  /*1ad0*/  FFMA R2, -R3, R3, R2 ;  /* 0x0000000303027223 */ /* 0x000fc80000000102 */
[----:B------:R-:W-:-:S07]  /*1ae0*/  FFMA R2, R2, R0, R3 ;  /* 0x0000000002027223 */ /* 0x000fce0000000003 */
.L_x_26:
[----:B------:R-:W-:Y:S05]  /*1af0*/  BSYNC.RECONVERGENT B6 ;  /* 0x0000000000067941 */ /* 0x000fea0003800200 */
.L_x_24:
[----:B------:R-:W-:Y:S01]  /*1b00*/  IADD3 R0, PT, PT, R16, -0xd000000, RZ ;  /* 0xf300000010007810 */ /* 0x000fe20007ffe0ff */
[----:B------:R0:W1:Y:S01]  /*1b10*/  MUFU.RSQ R5, R16 ;  /* 0x0000001000057308 */ /* 0x0000620000001400 */
[----:B------:R-:W-:Y:S02]  /*1b20*/  BSSY.RECONVERGENT B6, `(.L_x_27) ;  /* 0x000000d000067945 */ /* 0x000fe40003800200 */
[----:B------:R-:W-:-:S13]  /*1b30*/  ISETP.GT.U32.AND P0, PT, R0, 0x727fffff, PT ;  /* 0x727fffff0000780c */ /* 0x000fda0003f04070 */
[----:B0-----:R-:W-:Y:S05]  /*1b40*/  @!P0 BRA `(.L_x_28) ;  /* 0x0000000000188947 */ /* 0x001fea0003800000 */
[----:B------:R-:W-:Y:S02]  /*1b50*/  HFMA2 R21, -RZ, RZ, 0, 0 ;  /* 0x00000000ff157431 */ /* 0x000fe400000001ff */
[----:B------:R-:W-:Y:S01]  /*1b60*/  IMAD.MOV.U32 R4, RZ, RZ, R16 ;  /* 0x000000ffff047224 */ /* 0x000fe200078e0010 */
[----:B------:R-:W-:-:S07]  /*1b70*/  MOV R20, 0x1b90 ;  /* 0x00001b9000147802 */ /* 0x000fce0000000f00 */
[----:B-1----:R-:W-:Y:S05]  /*1b80*/  CALL.REL.NOINC `($__internal_0_$__cuda_sm20_sqrt_rn_f32_slowpath) ;  /* 0x0000002c00b07944 */ /* 0x002fea0003c00000 */
[----:B------:R-:W-:Y:S01]  /*1b90*/  MOV R16, R4 ;  /* 0x0000000400107202 */ /* 0x000fe20000000f00 */
[----:B------:R-:W-:Y:S06]  /*1ba0*/  BRA `(.L_x_29) ;  /* 0x0000000000107947 */ /* 0x000fec0003800000 */
.L_x_28:
[C---:B-1----:R-:W-:Y:S01]  /*1bb0*/  FMUL.FTZ R3, R5.reuse, R16 ;  /* 0x0000001005037220 */ /* 0x042fe20000410000 */
[----:B------:R-:W-:-:S03]  /*1bc0*/  FMUL.FTZ R0, R5, 0.5 ;  /* 0x3f00000005007820 */ /* 0x000fc60000410000 */
[----:B------:R-:W-:-:S04]  /*1bd0*/  FFMA R16, -R3, R3, R16 ;  /* 0x0000000303107223 */ /* 0x000fc80000000110 */
[----:B------:R-:W-:-:S07]  /*1be0*/  FFMA R16, R16, R0, R3 ;  /* 0x0000000010107223 */ /* 0x000fce0000000003 */
.L_x_29:
[----:B------:R-:W-:Y:S05]  /*1bf0*/  BSYNC.RECONVERGENT B6 ;  /* 0x0000000000067941 */ /* 0x000fea0003800200 */
.L_x_27:
[----:B------:R-:W-:Y:S01]  /*1c00*/  VIADD R0, R18, 0xf3000000 ;  /* 0xf300000012007836 */ /* 0x000fe20000000000 */
[----:B------:R0:W1:Y:S01]  /*1c10*/  MUFU.RSQ R5, R18 ;  /* 0x0000001200057308 */ /* 0x0000620000001400 */
[----:B------:R-:W-:Y:S03]  /*1c20*/  BSSY.RECONVERGENT B6, `(.L_x_30) ;  /* 0x000000c000067945 */ /* 0x000fe60003800200 */
[----:B------:R-:W-:-:S13]  /*1c30*/  ISETP.GT.U32.AND P0, PT, R0, 0x727fffff, PT ;  /* 0x727fffff0000780c */ /* 0x000fda0003f04070 */
[----:B01----:R-:W-:Y:S05]  /*1c40*/  @!P0 BRA `(.L_x_31) ;  /* 0x0000000000148947 */ /* 0x003fea0003800000 */
[----:B------:R-:W-:Y:S01]  /*1c50*/  HFMA2 R21, -RZ, RZ, 0, 0 ;  /* 0x00000000ff157431 */ /* 0x000fe200000001ff */
[----:B------:R-:W-:Y:S02]  /*1c60*/  MOV R4, R18 ;  /* 0x0000001200047202 */ /* 0x000fe40000000f00 */
[----:B------:R-:W-:-:S07]  /*1c70*/  MOV R20, 0x1c90 ;  /* 0x00001c9000147802 */ /* 0x000fce0000000f00 */
[----:B------:R-:W-:Y:S05]  /*1c80*/  CALL.REL.NOINC `($__internal_0_$__cuda_sm20_sqrt_rn_f32_slowpath) ;  /* 0x0000002c00707944 */ /* 0x000fea0003c00000 */
[----:B------:R-:W-:Y:S05]  /*1c90*/  BRA `(.L_x_32) ;  /* 0x0000000000107947 */ /* 0x000fea0003800000 */
.L_x_31:
[C---:B------:R-:W-:Y:S01]  /*1ca0*/  FMUL.FTZ R3, R5.reuse, R18 ;  /* 0x0000001205037220 */ /* 0x040fe20000410000 */
[----:B------:R-:W-:-:S03]  /*1cb0*/  FMUL.FTZ R0, R5, 0.5 ;  /* 0x3f00000005007820 */ /* 0x000fc60000410000 */
[----:B------:R-:W-:-:S04]  /*1cc0*/  FFMA R4, -R3, R3, R18 ;  /* 0x0000000303047223 */ /* 0x000fc80000000112 */
[----:B------:R-:W-:-:S07]  /*1cd0*/  FFMA R4, R4, R0, R3 ;  /* 0x0000000004047223 */ /* 0x000fce0000000003 */
.L_x_32:
[----:B------:R-:W-:Y:S05]  /*1ce0*/  BSYNC.RECONVERGENT B6 ;  /* 0x0000000000067941 */ /* 0x000fea0003800200 */
.L_x_30:
[----:B------:R-:W0:Y:S02]  /*1cf0*/  LDC.64 R6, c[0x0][0x380] ;  /* 0x0000e000ff067b82 */ /* 0x000e240000000a00 */
[----:B0-----:R-:W-:-:S05]  /*1d00*/  IMAD.WIDE R6, R29, 0xc, R6 ;  /* 0x0000000c1d067825 */ /* 0x001fca00078e0206 */
[----:B------:R-:W-:Y:S04]  /*1d10*/  STG.E desc[UR36][R6.64], R2 ;  /* 0x0000000206007986 */ /* 0x000fe8000c101924 */
[----:B------:R-:W-:Y:S04]  /*1d20*/  STG.E desc[UR36][R6.64+0x4], R16 ;  /* 0x0000041006007986 */ /* 0x000fe8000c101924 */
[----:B------:R-:W-:Y:S01]  /*1d30*/  STG.E desc[UR36][R6.64+0x8], R4 ;  /* 0x0000080406007986 */ /* 0x000fe2000c101924 */
[----:B------:R-:W-:Y:S05]  /*1d40*/  EXIT ;  /* 0x000000000000794d */ /* 0x000fea0003800000 */
        .type           $_Z6renderP4vec3iiPK6sphereiP17curandStateXORWOWii$_Z9ray_colorRK3rayPK6sphereiP17curandStateXORWOWi,@function
        .size           $_Z6renderP4vec3iiPK6sphereiP17curandStateXORWOWii$_Z9ray_colorRK3rayPK6sphereiP17curandStateXORWOWi,($__internal_0_$__cuda_sm20_sqrt_rn_f32_slowpath - $_Z6renderP4vec3iiPK6sphereiP17curandStateXORWOWii$_Z9ray_colorRK3rayPK6sphereiP17curandStateXORWOWi)
$_Z6renderP4vec3iiPK6sphereiP17curandStateXORWOWii$_Z9ray_colorRK3rayPK6sphereiP17curandStateXORWOWi:
[----:B------:R-:W-:-:S05]  /*1d50*/  VIADD R1, R1, 0xffffff48 ;  /* 0xffffff4801017836 */ /* 0x000fca0000000000 */
[----:B------:R-:W-:Y:S04]  /*1d60*/  STL [R1+0xb4], R71 ;  /* 0x0000b44701007387 */ /* 0x000fe80000100800 */
        /* <DEDUP_REMOVED lines=22> */
[----:B------:R0:W-:Y:S04]  /*1ed0*/  STL [R1+0x64], R31 ;  /* 0x0000641f01007387 */ /* 0x0001e80000100800 */
[----:B------:R1:W-:Y:S04]  /*1ee0*/  STL [R1+0x60], R30 ;  /* 0x0000601e01007387 */ /* 0x0003e80000100800 */
[----:B------:R2:W-:Y:S01]  /*1ef0*/  STL [R1+0x5c], R29 ;  /* 0x00005c1d01007387 */ /* 0x0005e20000100800 */
[----:B0-----:R-:W0:Y:S05]  /*1f00*/  BMOV.32.CLEAR R31, B11 ;  /* 0x000000000b1f7355 */ /* 0x001e2a0000100000 */
[----:B------:R3:W-:Y:S01]  /*1f10*/  STL [R1+0x58], R28 ;  /* 0x0000581c01007387 */ /* 0x0007e20000100800 */
[----:B-1----:R-:W1:Y:S05]  /*1f20*/  BMOV.32.CLEAR R30, B10 ;  /* 0x000000000a1e7355 */ /* 0x002e6a0000100000 */
[----:B------:R4:W-:Y:S01]  /*1f30*/  STL [R1+0x54], R27 ;  /* 0x0000541b01007387 */ /* 0x0009e20000100800 */
[----:B--2---:R-:W2:Y:S05]  /*1f40*/  BMOV.32.CLEAR R29, B9 ;  /* 0x00000000091d7355 */ /* 0x004eaa0000100000 */
[----:B------:R5:W-:Y:S01]  /*1f50*/  STL [R1+0x50], R26 ;  /* 0x0000501a01007387 */ /* 0x000be20000100800 */
[----:B---3--:R-:W3:Y:S05]  /*1f60*/  BMOV.32.CLEAR R28, B8 ;  /* 0x00000000081c7355 */ /* 0x008eea0000100000 */
[----:B----4-:R-:W4:Y:S05]  /*1f70*/  BMOV.32.CLEAR R27, B7 ;  /* 0x00000000071b7355 */ /* 0x010f2a0000100000 */
[----:B-----5:R-:W0:Y:S05]  /*1f80*/  BMOV.32.CLEAR R26, B6 ;  /* 0x00000000061a7355 */ /* 0x020e2a0000100000 */
[----:B------:R-:W-:Y:S01]  /*1f90*/  BSSY.RECONVERGENT B11, `(.L_x_33) ;  /* 0x000027e0000b7945 */ /* 0x000fe20003800200 */
[----:B------:R5:W-:Y:S04]  /*1fa0*/  STL [R1+0xa4], R63 ;  /* 0x0000a43f01007387 */ /* 0x000be80000100800 */
[----:B------:R1:W-:Y:S04]  /*1fb0*/  STL [R1+0xa0], R62 ;  /* 0x0000a03e01007387 */ /* 0x0003e80000100800 */
[----:B------:R2:W-:Y:S01]  /*1fc0*/  STL [R1+0x88], R52 ;  /* 0x0000883401007387 */ /* 0x0005e20000100800 */
[----:B-----5:R-:W-:-:S03]  /*1fd0*/  MOV R63, R9 ;  /* 0x00000009003f7202 */ /* 0x020fc60000000f00 */
[----:B------:R5:W-:Y:S01]  /*1fe0*/  STL [R1+0x44], R23 ;  /* 0x0000441701007387 */ /* 0x000be20000100800 */
[----:B-1----:R-:W-:-:S03]  /*1ff0*/  IMAD.MOV.U32 R62, RZ, RZ, R8 ;  /* 0x000000ffff3e7224 */ /* 0x002fc600078e0008 */
[----:B------:R1:W-:Y:S01]  /*2000*/  STL [R1+0x40], R22 ;  /* 0x0000401601007387 */ /* 0x0003e20000100800 */
[----:B--2---:R-:W-:-:S03]  /*2010*/  MOV R52, R6 ;  /* 0x0000000600347202 */ /* 0x004fc60000000f00 */
[----:B------:R2:W-:Y:S01]  /*2020*/  STL [R1+0x34], R19 ;  /* 0x0000341301007387 */ /* 0x0005e20000100800 */
[----:B-----5:R-:W-:-:S03]  /*2030*/  MOV R23, R4 ;  /* 0x0000000400177202 */ /* 0x020fc60000000f00 */
[----:B------:R5:W-:Y:S01]  /*2040*/  STL [R1+0x30], R18 ;  /* 0x0000301201007387 */ /* 0x000be20000100800 */
[----:B-1----:R-:W-:-:S03]  /*2050*/  MOV R22, R10 ;  /* 0x0000000a00167202 */ /* 0x002fc60000000f00 */
[----:B------:R1:W-:Y:S01]  /*2060*/  STL [R1+0x24], R2 ;  /* 0x0000240201007387 */ /* 0x0003e20000100800 */
[----:B--2---:R-:W-:Y:S01]  /*2070*/  IMAD.MOV.U32 R19, RZ, RZ, R12 ;  /* 0x000000ffff137224 */ /* 0x004fe200078e000c */
[----:B-----5:R-:W-:Y:S02]  /*2080*/  MOV R18, R13 ;  /* 0x0000000d00127202 */ /* 0x020fe40000000f00 */
[----:B-1----:R-:W-:Y:S01]  /*2090*/  MOV R2, R11 ;  /* 0x0000000b00027202 */ /* 0x002fe20000000f00 */
[----:B------:R-:W1:Y:S01]  /*20a0*/  LDC R0, c[0x0][0x2f8] ;  /* 0x0000be00ff007b82 */ /* 0x000e620000000800 */
[----:B------:R-:W2:Y:S02]  /*20b0*/  LDCU UR4, c[0x0][0x2fc] ;  /* 0x00005f80ff0477ac */ /* 0x000ea40008000800 */
[----:B------:R-:W-:Y:S02]  /*20c0*/  ISETP.GE.AND P0, PT, R2, 0x1, PT ;  /* 0x000000010200780c */ /* 0x000fe40003f06270 */
[----:B-1----:R-:W-:Y:S01]  /*20d0*/  IADD3 R25, P1, PT, R1, R0, RZ ;  /* 0x0000000001197210 */ /* 0x002fe20007f3e0ff */
[----:B------:R-:W-:-:S03]  /*20e0*/  IMAD.IADD R3, R23, 0x1, -R0 ;  /* 0x0000000117037824 */ /* 0x000fc600078e0a00 */
[----:B--2---:R-:W-:-:S07]  /*20f0*/  IADD3.X R24, PT, PT, RZ, UR4, RZ, P1, !PT ;  /* 0x00000004ff187c10 */ /* 0x004fce0008ffe4ff */
[----:B0--34-:R-:W-:Y:S05]  /*2100*/  @!P0 BRA `(.L_x_34) ;  /* 0x00000024008c8947 */ /* 0x019fea0003800000 */
[----:B------:R-:W0:Y:S01]  /*2110*/  LDC.64 R68, c[0x0][0x358] ;  /* 0x0000d600ff447b82 */ /* 0x000e220000000a00 */
[----:B------:R-:W-:Y:S01]  /*2120*/  ISETP.GE.AND P0, PT, R22, 0x1, PT ;  /* 0x000000011600780c */ /* 0x000fe20003f06270 */
[----:B------:R-:W-:Y:S01]  /*2130*/  BSSY.RECONVERGENT B10, `(.L_x_35) ;  /* 0x000012a0000a7945 */ /* 0x000fe20003800200 */
[----:B------:R-:W-:Y:S01]  /*2140*/  MOV R61, 0xffffffff ;  /* 0xffffffff003d7802 */ /* 0x000fe20000000f00 */
[----:B------:R-:W-:-:S10]  /*2150*/  IMAD.MOV.U32 R17, RZ, RZ, 0x4cbebc20 ;  /* 0x4cbebc20ff117424 */ /* 0x000fd400078e00ff */
[----:B------:R-:W-:Y:S05]  /*2160*/  @!P0 BRA `(.L_x_36) ;  /* 0x0000001000988947 */ /* 0x000fea0003800000 */
[----:B------:R-:W-:-:S05]  /*2170*/  IADD3 R0, PT, PT, -R0, R52, RZ ;  /* 0x0000003400007210 */ /* 0x000fca0007ffe1ff */
[----:B------:R-:W2:Y:S04]  /*2180*/  LDL R39, [R0+0x10] ;  /* 0x0000100000277983 */ /* 0x000ea80000100800 */
[----:B------:R-:W3:Y:S04]  /*2190*/  LDL R44, [R0+0xc] ;  /* 0x00000c00002c7983 */ /* 0x000ee80000100800 */
[----:B------:R-:W4:Y:S04]  /*21a0*/  LDL R38, [R0+0x14] ;  /* 0x0000140000267983 */ /* 0x000f280000100800 */
[----:B------:R1:W5:Y:S04]  /*21b0*/  LDL R47, [R0] ;  /* 0x00000000002f7983 */ /* 0x0003680000100800 */
[----:B------:R1:W5:Y:S04]  /*21c0*/  LDL R46, [R0+0x4] ;  /* 0x00000400002e7983 */ /* 0x0003680000100800 */
[----:B------:R1:W5:Y:S01]  /*21d0*/  LDL R45, [R0+0x8] ;  /* 0x00000800002d7983 */ /* 0x0003620000100800 */
[----:B------:R-:W-:Y:S01]  /*21e0*/  ISETP.NE.AND P0, PT, R22, 0x1, PT ;  /* 0x000000011600780c */ /* 0x000fe20003f05270 */
[----:B------:R-:W-:Y:S01]  /*21f0*/  BSSY.RECONVERGENT B9, `(.L_x_37) ;  /* 0x00000c3000097945 */ /* 0x000fe20003800200 */
[----:B------:R-:W-:-:S02]  /*2200*/  HFMA2 R17, -RZ, RZ, 18.96875, -1.03125 ;  /* 0x4cbebc20ff117431 */ /* 0x000fc400000001ff */
[----:B------:R-:W-:Y:S01]  /*2210*/  IMAD.MOV.U32 R61, RZ, RZ, -0x1 ;  /* 0xffffffffff3d7424 */ /* 0x000fe200078e00ff */
[----:B------:R-:W-:Y:S01]  /*2220*/  MOV R16, RZ ;  /* 0x000000ff00107202 */ /* 0x000fe20000000f00 */
[----:B--2---:R-:W-:-:S04]  /*2230*/  FMUL R3, R39, R39 ;  /* 0x0000002727037220 */ /* 0x004fc80000400000 */
[----:B---3--:R-:W-:-:S04]  /*2240*/  FFMA R3, R44, R44, R3 ;  /* 0x0000002c2c037223 */ /* 0x008fc80000000003 */
[----:B----4-:R-:W-:-:S04]  /*2250*/  FFMA R3, R38, R38, R3 ;  /* 0x0000002626037223 */ /* 0x010fc80000000003 */
[C---:B------:R-:W-:Y:S01]  /*2260*/  FMUL R37, R3.reuse, 4 ;  /* 0x4080000003257820 */ /* 0x040fe20000400000 */
[----:B------:R-:W-:Y:S01]  /*2270*/  FADD R36, R3, R3 ;  /* 0x0000000303247221 */ /* 0x000fe20000000000 */
[----:B-1----:R-:W-:Y:S06]  /*2280*/  @!P0 BRA `(.L_x_38) ;  /* 0x0000000800e48947 */ /* 0x002fec0003800000 */
[----:B------:R-:W-:Y:S01]  /*2290*/  IADD3 R70, P0, PT, R62, 0x20, RZ ;  /* 0x000000203e467810 */ /* 0x000fe20007f1e0ff */
[----:B------:R-:W-:Y:S01]  /*22a0*/  BSSY.RECONVERGENT B8, `(.L_x_38) ;  /* 0x00000b7000087945 */ /* 0x000fe20003800200 */
[----:B------:R-:W-:Y:S01]  /*22b0*/  MOV R17, 0x4cbebc20 ;  /* 0x4cbebc2000117802 */ /* 0x000fe20000000f00 */
[----:B------:R-:W-:Y:S01]  /*22c0*/  IMAD.MOV.U32 R61, RZ, RZ, -0x1 ;  /* 0xffffffffff3d7424 */ /* 0x000fe200078e00ff */
[----:B------:R-:W-:Y:S02]  /*22d0*/  MOV R60, RZ ;  /* 0x000000ff003c7202 */ /* 0x000fe40000000f00 */
[----:B------:R-:W-:-:S07]  /*22e0*/  IADD3.X R71, PT, PT, RZ, R63, RZ, P0, !PT ;  /* 0x0000003fff477210 */ /* 0x000fce00007fe4ff */
.L_x_57:
[C---:B0-----:R-:W-:Y:S02]  /*22f0*/  R2UR UR6, R68.reuse ;  /* 0x00000000440672ca */ /* 0x041fe400000e0000 */
[C---:B------:R-:W-:Y:S02]  /*2300*/  R2UR UR7, R69.reuse ;  /* 0x00000000450772ca */ /* 0x040fe400000e0000 */
[C---:B------:R-:W-:Y:S02]  /*2310*/  R2UR UR4, R68.reuse ;  /* 0x00000000440472ca */ /* 0x040fe400000e0000 */
[C---:B------:R-:W-:Y:S02]  /*2320*/  R2UR UR5, R69.reuse ;  /* 0x00000000450572ca */ /* 0x040fe400000e0000 */
[----:B------:R-:W-:Y:S02]  /*2330*/  R2UR UR8, R68 ;  /* 0x00000000440872ca */ /* 0x000fe400000e0000 */
[----:B------:R-:W-:-:S05]  /*2340*/  R2UR UR9, R69 ;  /* 0x00000000450972ca */ /* 0x000fca00000e0000 */
[----:B------:R-:W2:Y:S04]  /*2350*/  LDG.E R3, desc[UR6][R70.64+-0x1c] ;  /* 0xffffe40646037981 */ /* 0x000ea8000c1e1900 */
[----:B------:R-:W3:Y:S04]  /*2360*/  LDG.E R4, desc[UR4][R70.64+-0x20] ;  /* 0xffffe00446047981 */ /* 0x000ee8000c1e1900 */
[----:B------:R-:W4:Y:S04]  /*2370*/  LDG.E R8, desc[UR8][R70.64+-0x18] ;  /* 0xffffe80846087981 */ /* 0x000f28000c1e1900 */
[----:B------:R-:W4:Y:S01]  /*2380*/  LDG.E R9, desc[UR6][R70.64+-0x14] ;  /* 0xffffec0646097981 */ /* 0x000f22000c1e1900 */
[----:B------:R-:W-:Y:S01]  /*2390*/  BSSY.RECONVERGENT B7, `(.L_x_39) ;  /* 0x0000049000077945 */ /* 0x000fe20003800200 */
[----:B------:R-:W-:Y:S01]  /*23a0*/  PLOP3.LUT P0, PT, PT, PT, PT, 0x80, 0x8 ;  /* 0x000000000008781c */ /* 0x000fe20003f0f070 */
[----:B------:R-:W-:-:S02]  /*23b0*/  IMAD.MOV.U32 R54, RZ, RZ, R0 ;  /* 0x000000ffff367224 */ /* 0x000fc400078e0000 */
[----:B--2--5:R-:W-:Y:S01]  /*23c0*/  FADD R6, R46, -R3 ;  /* 0x800000032e067221 */ /* 0x024fe20000000000 */
[----:B---3--:R-:W-:-:S03]  /*23d0*/  FADD R3, R47, -R4 ;  /* 0x800000042f037221 */ /* 0x008fc60000000000 */
[-C--:B------:R-:W-:Y:S01]  /*23e0*/  FMUL R4, R6, R6.reuse ;  /* 0x0000000606047220 */ /* 0x080fe20000400000 */
[----:B------:R-:W-:Y:S01]  /*23f0*/  FMUL R7, R39, R6 ;  /* 0x0000000627077220 */ /* 0x000fe20000400000 */
[----:B----4-:R-:W-:Y:S02]  /*2400*/  FADD R5, R45, -R8 ;  /* 0x800000082d057221 */ /* 0x010fe40000000000 */
[-C--:B------:R-:W-:Y:S01]  /*2410*/  FFMA R4, R3, R3.reuse, R4 ;  /* 0x0000000303047223 */ /* 0x080fe20000000004 */
[----:B------:R-:W-:-:S03]  /*2420*/  FFMA R7, R44, R3, R7 ;  /* 0x000000032c077223 */ /* 0x000fc60000000007 */
[-C--:B------:R-:W-:Y:S01]  /*2430*/  FFMA R4, R5, R5.reuse, R4 ;  /* 0x0000000505047223 */ /* 0x080fe20000000004 */
[----:B------:R-:W-:-:S03]  /*2440*/  FFMA R7, R38, R5, R7 ;  /* 0x0000000526077223 */ /* 0x000fc60000000007 */
[----:B------:R-:W-:Y:S01]  /*2450*/  FFMA R4, -R9, R9, R4 ;  /* 0x0000000909047223 */ /* 0x000fe20000000104 */
[----:B------:R-:W-:-:S03]  /*2460*/  FADD R16, R7, R7 ;  /* 0x0000000707107221 */ /* 0x000fc60000000000 */
[----:B------:R-:W-:-:S04]  /*2470*/  FMUL R3, R37, R4 ;  /* 0x0000000425037220 */ /* 0x000fc80000400000 */
[----:B------:R-:W-:-:S05]  /*2480*/  FFMA R4, R16, R16, -R3 ;  /* 0x0000001010047223 */ /* 0x000fca0000000803 */
[----:B------:R-:W-:-:S13]  /*2490*/  FSETP.GEU.AND P1, PT, R4, RZ, PT ;  /* 0x000000ff0400720b */ /* 0x000fda0003f2e000 */
[----:B------:R-:W-:Y:S05]  /*24a0*/  @!P1 BRA `(.L_x_40) ;  /* 0x0000000000dc9947 */ /* 0x000fea0003800000 */
[----:B------:R-:W-:Y:S01]  /*24b0*/  IADD3 R5, PT, PT, R4, -0xd000000, RZ ;  /* 0xf300000004057810 */ /* 0x000fe20007ffe0ff */
[----:B------:R0:W1:Y:S01]  /*24c0*/  MUFU.RSQ R3, R4 ;  /* 0x0000000400037308 */ /* 0x0000620000001400 */
[----:B------:R-:W-:Y:S01]  /*24d0*/  BSSY.RECONVERGENT B6, `(.L_x_41) ;  /* 0x000000d000067945 */ /* 0x000fe20003800200 */
[----:B------:R-:W-:Y:S02]  /*24e0*/  MOV R53, R0 ;  /* 0x0000000000357202 */ /* 0x000fe40000000f00 */
[----:B------:R-:W-:-:S13]  /*24f0*/  ISETP.GT.U32.AND P0, PT, R5, 0x727fffff, PT ;  /* 0x727fffff0500780c */ /* 0x000fda0003f04070 */
[----:B01----:R-:W-:Y:S05]  /*2500*/  @!P0 BRA `(.L_x_42) ;  /* 0x0000000000148947 */ /* 0x003fea0003800000 */
[----:B------:R-:W-:Y:S01]  /*2510*/  MOV R20, 0x2540 ;  /* 0x0000254000147802 */ /* 0x000fe20000000f00 */
[----:B------:R-:W-:-:S07]  /*2520*/  IMAD.MOV.U32 R21, RZ, RZ, 0x0 ;  /* 0x00000000ff157424 */ /* 0x000fce00078e00ff */
[----:B------:R-:W-:Y:S05]  /*2530*/  CALL.REL.NOINC `($__internal_0_$__cuda_sm20_sqrt_rn_f32_slowpath) ;  /* 0x0000002400447944 */ /* 0x000fea0003c00000 */
[----:B------:R-:W-:Y:S01]  /*2540*/  MOV R55, R4 ;  /* 0x0000000400377202 */ /* 0x000fe20000000f00 */
[----:B------:R-:W-:Y:S06]  /*2550*/  BRA `(.L_x_43) ;  /* 0x0000000000107947 */ /* 0x000fec0003800000 */
.L_x_42:
[----:B------:R-:W-:Y:S01]  /*2560*/  FMUL.FTZ R55, R4, R3 ;  /* 0x0000000304377220 */ /* 0x000fe20000410000 */
[----:B------:R-:W-:-:S03]  /*2570*/  FMUL.FTZ R0, R3, 0.5 ;  /* 0x3f00000003007820 */ /* 0x000fc60000410000 */
[----:B------:R-:W-:-:S04]  /*2580*/  FFMA R4, -R55, R55, R4 ;  /* 0x0000003737047223 */ /* 0x000fc80000000104 */
[----:B------:R-:W-:-:S07]  /*2590*/  FFMA R55, R4, R0, R55 ;  /* 0x0000000004377223 */ /* 0x000fce0000000037 */
.L_x_43:
[----:B------:R-:W-:Y:S05]  /*25a0*/  BSYNC.RECONVERGENT B6 ;  /* 0x0000000000067941 */ /* 0x000fea0003800200 */
.L_x_41:
[----:B------:R-:W0:Y:S01]  /*25b0*/  MUFU.RCP R3, R36 ;  /* 0x0000002400037308 */ /* 0x000e220000001000 */
[----:B------:R-:W-:Y:S01]  /*25c0*/  FADD R4, -R16, -R55 ;  /* 0x8000003710047221 */ /* 0x000fe20000000100 */
[----:B------:R-:W-:Y:S06]  /*25d0*/  BSSY.RECONVERGENT B6, `(.L_x_44) ;  /* 0x000000d000067945 */ /* 0x000fec0003800200 */
        /* <DEDUP_REMOVED lines=9> */
[----:B------:R-:W-:-:S07]  /*2670*/  MOV R20, 0x2690 ;  /* 0x0000269000147802 */ /* 0x000fce0000000f00 */
[----:B------:R-:W-:Y:S05]  /*2680*/  CALL.REL.NOINC `($__internal_1_$__cuda_sm3x_div_rn_noftz_f32_slowpath) ;  /* 0x00000024005c7944 */ /* 0x000fea0003c00000 */
[----:B------:R-:W-:-:S07]  /*2690*/  MOV R54, R4 ;  /* 0x0000000400367202 */ /* 0x000fce0000000f00 */
.L_x_45:
[----:B------:R-:W-:Y:S05]  /*26a0*/  BSYNC.RECONVERGENT B6 ;  /* 0x0000000000067941 */ /* 0x000fea0003800200 */
.L_x_44:
[C---:B------:R-:W-:Y:S02]  /*26b0*/  FSETP.GT.AND P1, PT, R54.reuse, 0.0010000000474974513054, PT ;  /* 0x3a83126f3600780b */ /* 0x040fe40003f24000 */
[----:B------:R-:W-:Y:S02]  /*26c0*/  FSETP.LT.AND P2, PT, R54, R17, PT ;  /* 0x000000113600720b */ /* 0x000fe40003f41000 */
[----:B------:R-:W-:-:S11]  /*26d0*/  PLOP3.LUT P0, PT, PT, PT, PT, 0x8, 0x80 ;  /* 0x000000000080781c */ /* 0x000fd60003f0e170 */
[----:B------:R-:W-:Y:S05]  /*26e0*/  @P1 BRA P2, `(.L_x_40) ;  /* 0x00000000004c1947 */ /* 0x000fea0001000000 */
[----:B------:R-:W0:Y:S01]  /*26f0*/  MUFU.RCP R3, R36 ;  /* 0x0000002400037308 */ /* 0x000e220000001000 */
[----:B------:R-:W-:Y:S01]  /*2700*/  FADD R55, -R16, R55 ;  /* 0x0000003710377221 */ /* 0x000fe20000000100 */
        /* <DEDUP_REMOVED lines=13> */
.L_x_47:
[----:B------:R-:W-:Y:S05]  /*27e0*/  BSYNC.RECONVERGENT B6 ;  /* 0x0000000000067941 */ /* 0x000fea0003800200 */
.L_x_46:
[----:B------:R-:W-:-:S04]  /*27f0*/  FSETP.GT.AND P0, PT, R4, 0.0010000000474974513054, PT ;  /* 0x3a83126f0400780b */ /* 0x000fc80003f04000 */
[----:B------:R-:W-:-:S04]  /*2800*/  FSETP.GEU.OR P0, PT, R4, R17, !P0 ;  /* 0x000000110400720b */ /* 0x000fc8000470e400 */
[----:B------:R-:W-:-:S09]  /*2810*/  FSEL R54, R53, R4, P0 ;  /* 0x0000000435367208 */ /* 0x000fd20000000000 */
.L_x_40:
[----:B------:R-:W-:Y:S05]  /*2820*/  BSYNC.RECONVERGENT B7 ;  /* 0x0000000000077941 */ /* 0x000fea0003800200 */
.L_x_39:
[C---:B------:R-:W-:Y:S02]  /*2830*/  R2UR UR6, R68.reuse ;  /* 0x00000000440672ca */ /* 0x040fe400000e0000 */
        /* <DEDUP_REMOVED lines=8> */
[----:B------:R-:W5:Y:S01]  /*28c0*/  LDG.E R9, desc[UR6][R70.64+0xc] ;  /* 0x00000c0646097981 */ /* 0x000f62000c1e1900 */
[----:B------:R-:W-:Y:S01]  /*28d0*/  BSSY.RECONVERGENT B7, `(.L_x_48) ;  /* 0x000004b000077945 */ /* 0x000fe20003800200 */
[----:B------:R-:W-:-:S02]  /*28e0*/  PLOP3.LUT P1, PT, PT, PT, PT, 0x80, 0x8 ;  /* 0x000000000008781c */ /* 0x000fc40003f2f070 */
[----:B------:R-:W-:Y:S02]  /*28f0*/  FSEL R17, R17, R54, P0 ;  /* 0x0000003611117208 */ /* 0x000fe40000000000 */
[----:B------:R-:W-:Y:S01]  /*2900*/  SEL R61, R61, R60, P0 ;  /* 0x0000003c3d3d7207 */ /* 0x000fe20000000000 */
[----:B--2---:R-:W-:Y:S01]  /*2910*/  FADD R4, R46, -R3 ;  /* 0x800000032e047221 */ /* 0x004fe20000000000 */
        /* <DEDUP_REMOVED lines=8> */
[----:B-----5:R-:W-:Y:S01]  /*29a0*/  FFMA R0, -R9, R9, R0 ;  /* 0x0000000909007223 */ /* 0x020fe20000000100 */
[----:B------:R-:W-:-:S03]  /*29b0*/  FADD R16, R7, R7 ;  /* 0x0000000707107221 */ /* 0x000fc60000000000 */
[----:B------:R-:W-:Y:S01]  /*29c0*/  FMUL R3, R37, R0 ;  /* 0x0000000025037220 */ /* 0x000fe20000400000 */
[----:B------:R-:W-:-:S03]  /*29d0*/  MOV R0, R54 ;  /* 0x0000003600007202 */ /* 0x000fc60000000f00 */
[----:B------:R-:W-:-:S05]  /*29e0*/  FFMA R4, R16, R16, -R3 ;  /* 0x0000001010047223 */ /* 0x000fca0000000803 */
[----:B------:R-:W-:-:S13]  /*29f0*/  FSETP.GEU.AND P2, PT, R4, RZ, PT ;  /* 0x000000ff0400720b */ /* 0x000fda0003f4e000 */
[----:B------:R-:W-:Y:S05]  /*2a00*/  @!P2 BRA `(.L_x_49) ;  /* 0x0000000000dca947 */ /* 0x000fea0003800000 */
[----:B------:R-:W-:Y:S01]  /*2a10*/  VIADD R0, R4, 0xf3000000 ;  /* 0xf300000004007836 */ /* 0x000fe20000000000 */
[----:B------:R0:W1:Y:S01]  /*2a20*/  MUFU.RSQ R3, R4 ;  /* 0x0000000400037308 */ /* 0x0000620000001400 */
[----:B------:R-:W-:Y:S03]  /*2a30*/  BSSY.RECONVERGENT B6, `(.L_x_50) ;  /* 0x000000c000067945 */ /* 0x000fe60003800200 */
[----:B------:R-:W-:-:S13]  /*2a40*/  ISETP.GT.U32.AND P0, PT, R0, 0x727fffff, PT ;  /* 0x727fffff0000780c */ /* 0x000fda0003f04070 */
[----:B01----:R-:W-:Y:S05]  /*2a50*/  @!P0 BRA `(.L_x_51) ;  /* 0x0000000000148947 */ /* 0x003fea0003800000 */
[----:B------:R-:W-:Y:S01]  /*2a60*/  HFMA2 R21, -RZ, RZ, 0, 0 ;  /* 0x00000000ff157431 */ /* 0x000fe200000001ff */
[----:B------:R-:W-:-:S07]  /*2a70*/  MOV R20, 0x2a90 ;  /* 0x00002a9000147802 */ /* 0x000fce0000000f00 */
[----:B------:R-:W-:Y:S05]  /*2a80*/  CALL.REL.NOINC `($__internal_0_$__cuda_sm20_sqrt_rn_f32_slowpath) ;  /* 0x0000001c00f07944 */ /* 0x000fea0003c00000 */
[----:B------:R-:W-:Y:S01]  /*2a90*/  MOV R53, R4 ;  /* 0x0000000400357202 */ /* 0x000fe20000000f00 */
[----:B------:R-:W-:Y:S06]  /*2aa0*/  BRA `(.L_x_52) ;  /* 0x0000000000107947 */ /* 0x000fec0003800000 */
.L_x_51:
[----:B------:R-:W-:Y:S01]  /*2ab0*/  FMUL.FTZ R53, R4, R3 ;  /* 0x0000000304357220 */ /* 0x000fe20000410000 */
[----:B------:R-:W-:-:S03]  /*2ac0*/  FMUL.FTZ R0, R3, 0.5 ;  /* 0x3f00000003007820 */ /* 0x000fc60000410000 */
[----:B------:R-:W-:-:S04]  /*2ad0*/  FFMA R4, -R53, R53, R4 ;  /* 0x0000003535047223 */ /* 0x000fc80000000104 */
[----:B------:R-:W-:-:S07]  /*2ae0*/  FFMA R53, R4, R0, R53 ;  /* 0x0000000004357223 */ /* 0x000fce0000000035 */
.L_x_52:
[----:B------:R-:W-:Y:S05]  /*2af0*/  BSYNC.RECONVERGENT B6 ;  /* 0x0000000000067941 */ /* 0x000fea0003800200 */
.L_x_50:
        /* <DEDUP_REMOVED lines=15> */
.L_x_54:
[----:B------:R-:W-:Y:S05]  /*2bf0*/  BSYNC.RECONVERGENT B6 ;  /* 0x0000000000067941 */ /* 0x000fea0003800200 */
.L_x_53:
[C---:B------:R-:W-:Y:S01]  /*2c00*/  FSETP.GT.AND P0, PT, R4.reuse, 0.0010000000474974513054, PT ;  /* 0x3a83126f0400780b */ /* 0x040fe20003f04000 */
[----:B------:R-:W-:Y:S01]  /*2c10*/  IMAD.MOV.U32 R0, RZ, RZ, R4 ;  /* 0x000000ffff007224 */ /* 0x000fe200078e0004 */
        /* <DEDUP_REMOVED lines=18> */
.L_x_56:
[----:B------:R-:W-:Y:S05]  /*2d40*/  BSYNC.RECONVERGENT B6 ;  /* 0x0000000000067941 */ /* 0x000fea0003800200 */
.L_x_55:
[----:B------:R-:W-:-:S04]  /*2d50*/  FSETP.GT.AND P1, PT, R4, 0.0010000000474974513054, PT ;  /* 0x3a83126f0400780b */ /* 0x000fc80003f24000 */
[----:B------:R-:W-:-:S04]  /*2d60*/  FSETP.GEU.OR P1, PT, R4, R17, !P1 ;  /* 0x000000110400720b */ /* 0x000fc80004f2e400 */
[----:B------:R-:W-:-:S09]  /*2d70*/  FSEL R0, R54, R4, P1 ;  /* 0x0000000436007208 */ /* 0x000fd20000800000 */
.L_x_49:
[----:B------:R-:W-:Y:S05]  /*2d80*/  BSYNC.RECONVERGENT B7 ;  /* 0x0000000000077941 */ /* 0x000fea0003800200 */
.L_x_48:
[----:B------:R-:W-:Y:S02]  /*2d90*/  @!P1 IADD3 R61, PT, PT, R60, 0x1, RZ ;  /* 0x000000013c3d9810 */ /* 0x000fe40007ffe0ff */
[----:B------:R-:W-:Y:S02]  /*2da0*/  LOP3.LUT R16, R22, 0x7ffffffe, RZ, 0xc0, !PT ;  /* 0x7ffffffe16107812 */ /* 0x000fe400078ec0ff */
[----:B------:R-:W-:Y:S02]  /*2db0*/  IADD3 R60, PT, PT, R60, 0x2, RZ ;  /* 0x000000023c3c7810 */ /* 0x000fe40007ffe0ff */
[----:B------:R-:W-:Y:S02]  /*2dc0*/  IADD3 R70, P2, PT, R70, 0x40, RZ ;  /* 0x0000004046467810 */ /* 0x000fe40007f5e0ff */
[----:B------:R-:W-:Y:S02]  /*2dd0*/  ISETP.NE.AND P0, PT, R60, R16, PT ;  /* 0x000000103c00720c */ /* 0x000fe40003f05270 */
[----:B------:R-:W-:Y:S01]  /*2de0*/  FSEL R17, R17, R0, P1 ;  /* 0x0000000011117208 */ /* 0x000fe20000800000 */
[----:B------:R-:W-:-:S10]  /*2df0*/  IMAD.X R71, RZ, RZ, R71, P2 ;  /* 0x000000ffff477224 */ /* 0x000fd400010e0647 */
[----:B------:R-:W-:Y:S05]  /*2e00*/  @P0 BRA `(.L_x_57) ;  /* 0xfffffff400380947 */ /* 0x000fea000383ffff */
[----:B------:R-:W-:Y:S05]  /*2e10*/  BSYNC.RECONVERGENT B8 ;  /* 0x0000000000087941 */ /* 0x000fea0003800200 */
.L_x_38:
[----:B------:R-:W-:Y:S05]  /*2e20*/  BSYNC.RECONVERGENT B9 ;  /* 0x0000000000097941 */ /* 0x000fea0003800200 */
.L_x_37:
[----:B------:R-:W-:-:S04]  /*2e30*/  LOP3.LUT R3, R22, 0x1, RZ, 0xc0, !PT ;  /* 0x0000000116037812 */ /* 0x000fc800078ec0ff */
[----:B------:R-:W-:-:S13]  /*2e40*/  ISETP.NE.U32.AND P0, PT, R3, 0x1, PT ;  /* 0x000000010300780c */ /* 0x000fda0003f05070 */
[----:B------:R-:W-:Y:S05]  /*2e50*/  @P0 BRA `(.L_x_36) ;  /* 0x00000004005c0947 */ /* 0x000fea0003800000 */
[----:B0-----:R-:W-:Y:S01]  /*2e60*/  R2UR UR6, R68 ;  /* 0x00000000440672ca */ /* 0x001fe200000e0000 */
[----:B------:R-:W-:Y:S01]  /*2e70*/  IMAD.WIDE.U32 R4, R16, 0x20, R62 ;  /* 0x0000002010047825 */ /* 0x000fe200078e003e */
        /* <DEDUP_REMOVED lines=23> */
[----:B------:R-:W-:Y:S01]  /*2ff0*/  FFMA R4, R38, R38, -R37 ;  /* 0x0000002626047223 */ /* 0x000fe20000000825 */
[----:B------:R-:W-:-:S04]  /*3000*/  MOV R37, R0 ;  /* 0x0000000000257202 */ /* 0x000fc80000000f00 */
[----:B------:R-:W-:-:S13]  /*3010*/  FSETP.GEU.AND P1, PT, R4, RZ, PT ;  /* 0x000000ff0400720b */ /* 0x000fda0003f2e000 */
[----:B------:R-:W-:Y:S05]  /*3020*/  @!P1 BRA `(.L_x_59) ;  /* 0x0000000000dc9947 */ /* 0x000fea0003800000 */
[----:B------:R-:W-:Y:S01]  /*3030*/  IADD3 R0, PT, PT, R4, -0xd000000, RZ ;  /* 0xf300000004007810 */ /* 0x000fe20007ffe0ff */
[----:B------:R0:W1:Y:S01]  /*3040*/  MUFU.RSQ R3, R4 ;  /* 0x0000000400037308 */ /* 0x0000620000001400 */
[----:B------:R-:W-:Y:S02]  /*3050*/  BSSY.RECONVERGENT B6, `(.L_x_60) ;  /* 0x000000c000067945 */ /* 0x000fe40003800200 */
[----:B------:R-:W-:-:S13]  /*3060*/  ISETP.GT.U32.AND P0, PT, R0, 0x727fffff, PT ;  /* 0x727fffff0000780c */ /* 0x000fda0003f04070 */
[----:B0-----:R-:W-:Y:S05]  /*3070*/  @!P0 BRA `(.L_x_61) ;  /* 0x0000000000148947 */ /* 0x001fea0003800000 */
[----:B------:R-:W-:Y:S01]  /*3080*/  MOV R20, 0x30b0 ;  /* 0x000030b000147802 */ /* 0x000fe20000000f00 */
[----:B------:R-:W-:-:S07]  /*3090*/  IMAD.MOV.U32 R21, RZ, RZ, 0x0 ;  /* 0x00000000ff157424 */ /* 0x000fce00078e00ff */
[----:B-1----:R-:W-:Y:S05]  /*30a0*/  CALL.REL.NOINC `($__internal_0_$__cuda_sm20_sqrt_rn_f32_slowpath) ;  /* 0x0000001800687944 */ /* 0x002fea0003c00000 */
[----:B------:R-:W-:Y:S01]  /*30b0*/  MOV R39, R4 ;  /* 0x0000000400277202 */ /* 0x000fe20000000f00 */
[----:B------:R-:W-:Y:S06]  /*30c0*/  BRA `(.L_x_62) ;  /* 0x0000000000107947 */ /* 0x000fec0003800000 */
.L_x_61:
[----:B-1----:R-:W-:Y:S01]  /*30d0*/  FMUL.FTZ R39, R4, R3 ;  /* 0x0000000304277220 */ /* 0x002fe20000410000 */
[----:B------:R-:W-:-:S03]  /*30e0*/  FMUL.FTZ R0, R3, 0.5 ;  /* 0x3f00000003007820 */ /* 0x000fc60000410000 */
[----:B------:R-:W-:-:S04]  /*30f0*/  FFMA R4, -R39, R39, R4 ;  /* 0x0000002727047223 */ /* 0x000fc80000000104 */
[----:B------:R-:W-:-:S07]  /*3100*/  FFMA R39, R4, R0, R39 ;  /* 0x0000000004277223 */ /* 0x000fce0000000027 */
.L_x_62:
[----:B------:R-:W-:Y:S05]  /*3110*/  BSYNC.RECONVERGENT B6 ;  /* 0x0000000000067941 */ /* 0x000fea0003800200 */
.L_x_60:
        /* <DEDUP_REMOVED lines=15> */
.L_x_64:
[----:B------:R-:W-:Y:S05]  /*3210*/  BSYNC.RECONVERGENT B6 ;  /* 0x0000000000067941 */ /* 0x000fea0003800200 */
.L_x_63:
[C---:B------:R-:W-:Y:S02]  /*3220*/  FSETP.GT.AND P1, PT, R4.reuse, 0.0010000000474974513054, PT ;  /* 0x3a83126f0400780b */ /* 0x040fe40003f24000 */
[----:B------:R-:W-:Y:S02]  /*3230*/  FSETP.LT.AND P2, PT, R4, R17, PT ;  /* 0x000000110400720b */ /* 0x000fe40003f41000 */
[----:B------:R-:W-:Y:S02]  /*3240*/  PLOP3.LUT P0, PT, PT, PT, PT, 0x8, 0x80 ;  /* 0x000000000080781c */ /* 0x000fe40003f0e170 */
[----:B------:R-:W-:-:S09]  /*3250*/  MOV R0, R4 ;  /* 0x0000000400007202 */ /* 0x000fd20000000f00 */
        /* <DEDUP_REMOVED lines=16> */
.L_x_66:
[----:B------:R-:W-:Y:S05]  /*3360*/  BSYNC.RECONVERGENT B6 ;  /* 0x0000000000067941 */ /* 0x000fea0003800200 */
.L_x_65:
[----:B------:R-:W-:-:S04]  /*3370*/  FSETP.GT.AND P0, PT, R4, 0.0010000000474974513054, PT ;  /* 0x3a83126f0400780b */ /* 0x000fc80003f04000 */
[----:B------:R-:W-:-:S04]  /*3380*/  FSETP.GEU.OR P0, PT, R4, R17, !P0 ;  /* 0x000000110400720b */ /* 0x000fc8000470e400 */
[----:B------:R-:W-:-:S09]  /*3390*/  FSEL R0, R37, R4, P0 ;  /* 0x0000000425007208 */ /* 0x000fd20000000000 */
.L_x_59:
[----:B------:R-:W-:Y:S05]  /*33a0*/  BSYNC.RECONVERGENT B7 ;  /* 0x0000000000077941 */ /* 0x000fea0003800200 */
.L_x_58:
[----:B------:R-:W-:Y:S02]  /*33b0*/  FSEL R17, R17, R0, P0 ;  /* 0x0000000011117208 */ /* 0x000fe40000000000 */
[----:B------:R-:W-:-:S07]  /*33c0*/  SEL R61, R61, R16, P0 ;  /* 0x000000103d3d7207 */ /* 0x000fce0000000000 */
.L_x_36:
[----:B------:R-:W-:Y:S05]  /*33d0*/  BSYNC.RECONVERGENT B10 ;  /* 0x00000000000a7941 */ /* 0x000fea0003800200 */
.L_x_35:
[----:B------:R-:W1:Y:S01]  /*33e0*/  LDCU UR4, c[0x0][0x2f8] ;  /* 0x00005f00ff0477ac */ /* 0x000e620008000800 */
[----:B------:R-:W-:Y:S01]  /*33f0*/  ISETP.NE.AND P0, PT, R61, -0x1, PT ;  /* 0xffffffff3d00780c */ /* 0x000fe20003f05270 */
[----:B-1----:R-:W-:-:S12]  /*3400*/  VIADD R52, R52, -UR4 ;  /* 0x8000000434347c36 */ /* 0x002fd80008000000 */
[----:B------:R-:W-:Y:S05]  /*3410*/  @!P0 BRA `(.L_x_67) ;  /* 0x00000010000c8947 */ /* 0x000fea0003800000 */
[C---:B0-----:R-:W-:Y:S01]  /*3420*/  R2UR UR6, R68.reuse ;  /* 0x00000000440672ca */ /* 0x041fe200000e0000 */
[----:B------:R-:W2:Y:S01]  /*3430*/  LDL R44, [R52+0x10] ;  /* 0x00001000342c7983 */ /* 0x000ea20000100800 */
[C---:B------:R-:W-:Y:S02]  /*3440*/  R2UR UR7, R69.reuse ;  /* 0x00000000450772ca */ /* 0x040fe400000e0000 */
[----:B------:R-:W-:Y:S01]  /*3450*/  MOV R70, R62 ;  /* 0x0000003e00467202 */ /* 0x000fe20000000f00 */
[----:B------:R-:W2:Y:S01]  /*3460*/  LDL R5, [R52+0x4] ;  /* 0x0000040034057983 */ /* 0x000ea20000100800 */
[----:B------:R-:W-:Y:S02]  /*3470*/  MOV R71, R63 ;  /* 0x0000003f00477202 */ /* 0x000fe40000000f00 */
[C---:B------:R-:W-:Y:S01]  /*3480*/  R2UR UR4, R68.reuse ;  /* 0x00000000440472ca */ /* 0x040fe200000e0000 */
[----:B-----5:R-:W3:Y:S01]  /*3490*/  LDL R46, [R52+0xc] ;  /* 0x00000c00342e7983 */ /* 0x020ee20000100800 */
[----:B------:R-:W-:Y:S01]  /*34a0*/  R2UR UR5, R69 ;  /* 0x00000000450572ca */ /* 0x000fe200000e0000 */
[----:B------:R-:W-:Y:S01]  /*34b0*/  IMAD.WIDE R70, R61, 0x20, R70 ;  /* 0x000000203d467825 */ /* 0x000fe200078e0246 */
[----:B------:R-:W-:Y:S01]  /*34c0*/  R2UR UR8, R68 ;  /* 0x00000000440872ca */ /* 0x000fe200000e0000 */
[----:B------:R-:W3:Y:S01]  /*34d0*/  LDL R3, [R52] ;  /* 0x0000000034037983 */ /* 0x000ee20000100800 */
[----:B------:R-:W-:-:S03]  /*34e0*/  R2UR UR9, R69 ;  /* 0x00000000450972ca */ /* 0x000fc600000e0000 */
[----:B------:R-:W4:Y:S04]  /*34f0*/  LDG.E R37, desc[UR6][R70.64+0x4] ;  /* 0x0000040646257981 */ /* 0x000f28000c1e1900 */
[----:B------:R-:W4:Y:S04]  /*3500*/  LDL R38, [R52+0x14] ;  /* 0x0000140034267983 */ /* 0x000f280000100800 */
[----:B------:R-:W4:Y:S04]  /*3510*/  LDL R7, [R52+0x8] ;  /* 0x0000080034077983 */ /* 0x000f280000100800 */
[----:B------:R-:W4:Y:S04]  /*3520*/  LDG.E R45, desc[UR4][R70.64] ;  /* 0x00000004462d7981 */ /* 0x000f28000c1e1900 */
[----:B------:R-:W4:Y:S01]  /*3530*/  LDG.E R0, desc[UR8][R70.64+0x8] ;  /* 0x0000080846007981 */ /* 0x000f22000c1e1900 */
[----:B------:R-:W-:Y:S01]  /*3540*/  BSSY.RECONVERGENT B6, `(.L_x_68) ;  /* 0x0000017000067945 */ /* 0x000fe20003800200 */
[-C--:B--2---:R-:W-:Y:S01]  /*3550*/  FFMA R16, R44, R17.reuse, R5 ;  /* 0x000000112c107223 */ /* 0x084fe20000000005 */
[----:B---3--:R-:W-:-:S03]  /*3560*/  FFMA R36, R46, R17, R3 ;  /* 0x000000112e247223 */ /* 0x008fc60000000003 */
[----:B----4-:R-:W-:-:S04]  /*3570*/  FADD R37, R16, -R37 ;  /* 0x8000002510257221 */ /* 0x010fc80000000000 */
[----:B------:R-:W-:Y:S01]  /*3580*/  FMUL R4, R37, R37 ;  /* 0x0000002525047220 */ /* 0x000fe20000400000 */
[----:B------:R-:W-:Y:S01]  /*3590*/  FFMA R17, R38, R17, R7 ;  /* 0x0000001126117223 */ /* 0x000fe20000000007 */
[----:B------:R-:W-:-:S03]  /*35a0*/  FADD R45, R36, -R45 ;  /* 0x8000002d242d7221 */ /* 0x000fc60000000000 */
[----:B------:R-:W-:Y:S01]  /*35b0*/  FADD R39, R17, -R0 ;  /* 0x8000000011277221 */ /* 0x000fe20000000000 */
[----:B------:R-:W-:-:S04]  /*35c0*/  FFMA R4, R45, R45, R4 ;  /* 0x0000002d2d047223 */ /* 0x000fc80000000004 */
[----:B------:R-:W-:-:S04]  /*35d0*/  FFMA R4, R39, R39, R4 ;  /* 0x0000002727047223 */ /* 0x000fc80000000004 */
[----:B------:R-:W-:Y:S01]  /*35e0*/  VIADD R0, R4, 0xf3000000 ;  /* 0xf300000004007836 */ /* 0x000fe20000000000 */
[----:B------:R0:W1:Y:S04]  /*35f0*/  MUFU.RSQ R5, R4 ;  /* 0x0000000400057308 */ /* 0x0000680000001400 */
[----:B------:R-:W-:-:S13]  /*3600*/  ISETP.GT.U32.AND P0, PT, R0, 0x727fffff, PT ;  /* 0x727fffff0000780c */ /* 0x000fda0003f04070 */
[----:B01----:R-:W-:Y:S05]  /*3610*/  @!P0 BRA `(.L_x_69) ;  /* 0x0000000000148947 */ /* 0x003fea0003800000 */
[----:B------:R-:W-:Y:S01]  /*3620*/  HFMA2 R21, -RZ, RZ, 0, 0 ;  /* 0x00000000ff157431 */ /* 0x000fe200000001ff */
[----:B------:R-:W-:-:S07]  /*3630*/  MOV R20, 0x3650 ;  /* 0x0000365000147802 */ /* 0x000fce0000000f00 */
[----:B------:R-:W-:Y:S05]  /*3640*/  CALL.REL.NOINC `($__internal_0_$__cuda_sm20_sqrt_rn_f32_slowpath) ;  /* 0x0000001400007944 */ /* 0x000fea0003c00000 */
[----:B------:R-:W-:Y:S01]  /*3650*/  MOV R52, R4 ;  /* 0x0000000400347202 */ /* 0x000fe20000000f00 */
[----:B------:R-:W-:Y:S06]  /*3660*/  BRA `(.L_x_70) ;  /* 0x0000000000107947 */ /* 0x000fec0003800000 */
.L_x_69:
[----:B------:R-:W-:Y:S01]  /*3670*/  FMUL.FTZ R3, R4, R5 ;  /* 0x0000000504037220 */ /* 0x000fe20000410000 */
[----:B------:R-:W-:-:S03]  /*3680*/  FMUL.FTZ R52, R5, 0.5 ;  /* 0x3f00000005347820 */ /* 0x000fc60000410000 */
[----:B------:R-:W-:-:S04]  /*3690*/  FFMA R4, -R3, R3, R4 ;  /* 0x0000000303047223 */ /* 0x000fc80000000104 */
[----:B------:R-:W-:-:S07]  /*36a0*/  FFMA R52, R4, R52, R3 ;  /* 0x0000003404347223 */ /* 0x000fce0000000003 */
.L_x_70:
[----:B------:R-:W-:Y:S05]  /*36b0*/  BSYNC.RECONVERGENT B6 ;  /* 0x0000000000067941 */ /* 0x000fea0003800200 */
.L_x_68:
[----:B------:R-:W0:Y:S01]  /*36c0*/  MUFU.RCP R3, R52 ;  /* 0x0000003400037308 */ /* 0x000e220000001000 */
[----:B------:R-:W-:Y:S07]  /*36d0*/  BSSY.RECONVERGENT B6, `(.L_x_71) ;  /* 0x000000e000067945 */ /* 0x000fee0003800200 */
[----:B------:R-:W1:Y:S01]  /*36e0*/  FCHK P0, R45, R52 ;  /* 0x000000342d007302 */ /* 0x000e620000000000 */
[----:B0-----:R-:W-:-:S04]  /*36f0*/  FFMA R0, R3, -R52, 1 ;  /* 0x3f80000003007423 */ /* 0x001fc80000000834 */
[----:B------:R-:W-:-:S04]  /*3700*/  FFMA R0, R3, R0, R3 ;  /* 0x0000000003007223 */ /* 0x000fc80000000003 */
[----:B------:R-:W-:-:S04]  /*3710*/  FFMA R47, R45, R0, RZ ;  /* 0x000000002d2f7223 */ /* 0x000fc800000000ff */
[----:B------:R-:W-:-:S04]  /*3720*/  FFMA R3, R47, -R52, R45 ;  /* 0x800000342f037223 */ /* 0x000fc8000000002d */
        /* <DEDUP_REMOVED lines=8> */
.L_x_72:
[----:B------:R-:W-:Y:S05]  /*37b0*/  BSYNC.RECONVERGENT B6 ;  /* 0x0000000000067941 */ /* 0x000fea0003800200 */
.L_x_71:
        /* <DEDUP_REMOVED lines=15> */
.L_x_74:
[----:B------:R-:W-:Y:S05]  /*38b0*/  BSYNC.RECONVERGENT B6 ;  /* 0x0000000000067941 */ /* 0x000fea0003800200 */
.L_x_73:
        /* <DEDUP_REMOVED lines=9> */
[----:B------:R-:W-:Y:S01]  /*3950*/  HFMA2 R21, -RZ, RZ, 0, 0 ;  /* 0x00000000ff157431 */ /* 0x000fe200000001ff */
[----:B------:R-:W-:Y:S01]  /*3960*/  MOV R4, R39 ;  /* 0x0000002700047202 */ /* 0x000fe20000000f00 */
[----:B------:R-:W-:Y:S01]  /*3970*/  IMAD.MOV.U32 R5, RZ, RZ, R52 ;  /* 0x000000ffff057224 */ /* 0x000fe200078e0034 */
[----:B------:R-:W-:-:S07]  /*3980*/  MOV R20, 0x39a0 ;  /* 0x000039a000147802 */ /* 0x000fce0000000f00 */
[----:B------:R-:W-:Y:S05]  /*3990*/  CALL.REL.NOINC `($__internal_1_$__cuda_sm3x_div_rn_noftz_f32_slowpath) ;  /* 0x0000001000987944 */ /* 0x000fea0003c00000 */
.L_x_76:
[----:B------:R-:W-:Y:S05]  /*39a0*/  BSYNC.RECONVERGENT B6 ;  /* 0x0000000000067941 */ /* 0x000fea0003800200 */
.L_x_75:
[----:B------:R-:W0:Y:S02]  /*39b0*/  LDC R0, c[0x0][0x2f8] ;  /* 0x0000be00ff007b82 */ /* 0x000e240000000800 */
[----:B0-----:R-:W-:-:S05]  /*39c0*/  IADD3 R5, PT, PT, -R0, R19, RZ ;  /* 0x0000001300057210 */ /* 0x001fca0007ffe1ff */
[----:B------:R0:W5:Y:S04]  /*39d0*/  LDL.64 R10, [R5] ;  /* 0x00000000050a7983 */ /* 0x0001680000100a00 */
[----:B------:R0:W5:Y:S04]  /*39e0*/  LDL.64 R6, [R5+0x8] ;  /* 0x0000080005067983 */ /* 0x0001680000100a00 */
[----:B------:R0:W5:Y:S01]  /*39f0*/  LDL.64 R8, [R5+0x10] ;  /* 0x0000100005087983 */ /* 0x0001620000100a00 */
[----:B------:R-:W-:Y:S01]  /*3a00*/  FMUL R3, R44, R45 ;  /* 0x0000002d2c037220 */ /* 0x000fe20000400000 */
[----:B------:R-:W-:Y:S03]  /*3a10*/  BSSY.RECONVERGENT B0, `(.L_x_77) ;  /* 0x0000031000007945 */ /* 0x000fe60003800200 */
[----:B------:R-:W-:-:S04]  /*3a20*/  FFMA R3, R46, R47, R3 ;  /* 0x0000002f2e037223 */ /* 0x000fc80000000003 */
[----:B------:R-:W-:-:S05]  /*3a30*/  FFMA R3, R38, R4, R3 ;  /* 0x0000000426037223 */ /* 0x000fca0000000003 */
[----:B------:R-:W-:-:S04]  /*3a40*/  FSETP.GT.AND P0, PT, R3, RZ, PT ;  /* 0x000000ff0300720b */ /* 0x000fc80003f04000 */
[----:B------:R-:W-:Y:S02]  /*3a50*/  FSEL R46, -R47, R47, P0 ;  /* 0x0000002f2f2e7208 */ /* 0x000fe40000000100 */
[----:B------:R-:W-:Y:S02]  /*3a60*/  FSEL R45, -R45, R45, P0 ;  /* 0x0000002d2d2d7208 */ /* 0x000fe40000000100 */
[----:B0-----:R-:W-:-:S07]  /*3a70*/  FSEL R44, -R4, R4, P0 ;  /* 0x00000004042c7208 */ /* 0x001fce0000000100 */
.L_x_78:
[----:B-----5:R-:W-:Y:S01]  /*3a80*/  SHF.R.U32.HI R4, RZ, 0x2, R11 ;  /* 0x00000002ff047819 */ /* 0x020fe2000001160b */
[----:B------:R-:W-:Y:S02]  /*3a90*/  IMAD.SHL.U32 R3, R9, 0x10, RZ ;  /* 0x0000001009037824 */ /* 0x000fe400078e00ff */
[----:B------:R-:W-:Y:S01]  /*3aa0*/  HFMA2 R14, -RZ, RZ, 0.1171875, 0 ;  /* 0x2f800000ff0e7431 */ /* 0x000fe200000001ff */
[----:B------:R-:W-:Y:S02]  /*3ab0*/  MOV R12, R9 ;  /* 0x00000009000c7202 */ /* 0x000fe40000000f00 */
[----:B------:R-:W-:Y:S02]  /*3ac0*/  LOP3.LUT R4, R4, R11, RZ, 0x3c, !PT ;  /* 0x0000000b04047212 */ /* 0x000fe400078e3cff */
[----:B------:R-:W-:Y:S02]  /*3ad0*/  SHF.R.U32.HI R11, RZ, 0x2, R6 ;  /* 0x00000002ff0b7819 */ /* 0x000fe40000011606 */
[----:B------:R-:W-:-:S02]  /*3ae0*/  SHF.L.U32 R5, R4, 0x1, RZ ;  /* 0x0000000104057819 */ /* 0x000fc400000006ff */
[----:B------:R-:W-:Y:S02]  /*3af0*/  LOP3.LUT R11, R11, R6, RZ, 0x3c, !PT ;  /* 0x000000060b0b7212 */ /* 0x000fe400078e3cff */
[----:B------:R-:W-:Y:S02]  /*3b00*/  LOP3.LUT R4, R4, R5, R3, 0x96, !PT ;  /* 0x0000000504047212 */ /* 0x000fe400078e9603 */
[----:B------:R-:W-:Y:S02]  /*3b10*/  SHF.L.U32 R3, R11, 0x1, RZ ;  /* 0x000000010b037819 */ /* 0x000fe400000006ff */
[----:B------:R-:W-:Y:S02]  /*3b20*/  LOP3.LUT R13, R4, R9, RZ, 0x3c, !PT ;  /* 0x00000009040d7212 */ /* 0x000fe400078e3cff */
[----:B------:R-:W-:-:S03]  /*3b30*/  SHF.R.U32.HI R6, RZ, 0x2, R7 ;  /* 0x00000002ff067819 */ /* 0x000fc60000011607 */
[----:B------:R-:W-:Y:S01]  /*3b40*/  IMAD.SHL.U32 R4, R13, 0x10, RZ ;  /* 0x000000100d047824 */ /* 0x000fe200078e00ff */
[----:B------:R-:W-:Y:S02]  /*3b50*/  LOP3.LUT R6, R6, R7, RZ, 0x3c, !PT ;  /* 0x0000000706067212 */ /* 0x000fe400078e3cff */
[----:B------:R-:W-:Y:S02]  /*3b60*/  MOV R7, R13 ;  /* 0x0000000d00077202 */ /* 0x000fe40000000f00 */
[----:B------:R-:W-:Y:S02]  /*3b70*/  LOP3.LUT R4, R11, R3, R4, 0x96, !PT ;  /* 0x000000030b047212 */ /* 0x000fe400078e9604 */
[----:B------:R-:W-:Y:S02]  /*3b80*/  MOV R11, R8 ;  /* 0x00000008000b7202 */ /* 0x000fe40000000f00 */
[----:B------:R-:W-:Y:S02]  /*3b90*/  LOP3.LUT R8, R4, R13, RZ, 0x3c, !PT ;  /* 0x0000000d04087212 */ /* 0x000fe400078e3cff */
[----:B------:R-:W-:-:S02]  /*3ba0*/  SHF.L.U32 R5, R6, 0x1, RZ ;  /* 0x0000000106057819 */ /* 0x000fc400000006ff */
[----:B------:R-:W-:Y:S01]  /*3bb0*/  IADD3 R4, PT, PT, R10, 0xb0f8a, R8 ;  /* 0x000b0f8a0a047810 */ /* 0x000fe20007ffe008 */
[----:B------:R-:W-:-:S03]  /*3bc0*/  IMAD.SHL.U32 R3, R8, 0x10, RZ ;  /* 0x0000001008037824 */ /* 0x000fc600078e00ff */
[----:B------:R-:W-:Y:S02]  /*3bd0*/  I2FP.F32.U32 R4, R4 ;  /* 0x0000000400047245 */ /* 0x000fe40000201000 */
[----:B------:R-:W-:Y:S01]  /*3be0*/  LOP3.LUT R5, R6, R5, R3, 0x96, !PT ;  /* 0x0000000506057212 */ /* 0x000fe200078e9603 */
[----:B------:R-:W-:Y:S01]  /*3bf0*/  HFMA2 R6, -RZ, RZ, 2, 0 ;  /* 0x40000000ff067431 */ /* 0x000fe200000001ff */
[C---:B------:R-:W-:Y:S01]  /*3c00*/  IADD3 R3, PT, PT, R10.reuse, 0x587c5, R13 ;  /* 0x000587c50a037810 */ /* 0x040fe20007ffe00d */
[----:B------:R-:W-:Y:S01]  /*3c10*/  VIADD R10, R10, 0x10974f ;  /* 0x0010974f0a0a7836 */ /* 0x000fe20000000000 */
[----:B------:R-:W-:Y:S01]  /*3c20*/  LOP3.LUT R9, R5, R8, RZ, 0x3c, !PT ;  /* 0x0000000805097212 */ /* 0x000fe200078e3cff */
[----:B------:R-:W-:Y:S01]  /*3c30*/  FFMA R4, R4, R14, 1.1641532182693481445e-10 ;  /* 0x2f00000004047423 */ /* 0x000fe2000000000e */
[----:B------:R-:W-:Y:S02]  /*3c40*/  I2FP.F32.U32 R3, R3 ;  /* 0x0000000300037245 */ /* 0x000fe40000201000 */
[----:B------:R-:W-:-:S03]  /*3c50*/  IADD3 R5, PT, PT, R9, R10, RZ ;  /* 0x0000000a09057210 */ /* 0x000fc60007ffe0ff */
[----:B------:R-:W-:Y:S01]  /*3c60*/  FFMA R3, R3, R14, 1.1641532182693481445e-10 ;  /* 0x2f00000003037423 */ /* 0x000fe2000000000e */
[----:B------:R-:W-:Y:S01]  /*3c70*/  I2FP.F32.U32 R5, R5 ;  /* 0x0000000500057245 */ /* 0x000fe20000201000 */
[-C--:B------:R-:W-:Y:S02]  /*3c80*/  FFMA R38, R4, R6.reuse, -1 ;  /* 0xbf80000004267423 */ /* 0x080fe40000000006 */
[----:B------:R-:W-:Y:S02]  /*3c90*/  FFMA R39, R3, R6, -1 ;  /* 0xbf80000003277423 */ /* 0x000fe40000000006 */
[----:B------:R-:W-:Y:S01]  /*3ca0*/  FMUL R4, R38, R38 ;  /* 0x0000002626047220 */ /* 0x000fe20000400000 */
[----:B------:R-:W-:-:S03]  /*3cb0*/  FFMA R5, R5, R14, 1.1641532182693481445e-10 ;  /* 0x2f00000005057423 */ /* 0x000fc6000000000e */
[----:B------:R-:W-:Y:S01]  /*3cc0*/  FFMA R4, R39, R39, R4 ;  /* 0x0000002727047223 */ /* 0x000fe20000000004 */
[----:B------:R-:W-:Y:S01]  /*3cd0*/  FFMA R37, R5, R6, -1 ;  /* 0xbf80000005257423 */ /* 0x000fe20000000006 */
[----:B------:R-:W-:-:S03]  /*3ce0*/  IMAD.MOV.U32 R6, RZ, RZ, R12 ;  /* 0x000000ffff067224 */ /* 0x000fc600078e000c */
[----:B------:R-:W-:-:S05]  /*3cf0*/  FFMA R4, R37, R37, R4 ;  /* 0x0000002525047223 */ /* 0x000fca0000000004 */
[----:B------:R-:W-:-:S13]  /*3d00*/  FSETP.GEU.AND P0, PT, R4, 1, PT ;  /* 0x3f8000000400780b */ /* 0x000fda0003f0e000 */
[----:B------:R-:W-:Y:S05]  /*3d10*/  @P0 BRA `(.L_x_78) ;  /* 0xfffffffc00580947 */ /* 0x000fea000383ffff */
[----:B------:R-:W-:Y:S05]  /*3d20*/  BSYNC.RECONVERGENT B0 ;  /* 0x0000000000007941 */ /* 0x000fea0003800200 */
.L_x_77:
[----:B------:R-:W-:Y:S01]  /*3d30*/  IADD3 R3, PT, PT, -R0, R19, RZ ;  /* 0x0000001300037210 */ /* 0x000fe20007ffe1ff */
[----:B------:R-:W-:Y:S01]  /*3d40*/  VIADD R0, R4, 0xf3000000 ;  /* 0xf300000004007836 */ /* 0x000fe20000000000 */
[----:B------:R0:W1:Y:S01]  /*3d50*/  MUFU.RSQ R5, R4 ;  /* 0x0000000400057308 */ /* 0x0000620000001400 */
[----:B------:R-:W-:Y:S01]  /*3d60*/  IADD3 R52, P1, PT, R25, 0xc, RZ ;  /* 0x0000000c19347810 */ /* 0x000fe20007f3e0ff */
[----:B------:R-:W-:Y:S01]  /*3d70*/  BSSY.RECONVERGENT B6, `(.L_x_79) ;  /* 0x0000010000067945 */ /* 0x000fe20003800200 */
[----:B------:R0:W-:Y:S01]  /*3d80*/  STL.64 [R3+0x8], R12 ;  /* 0x0000080c03007387 */ /* 0x0001e20000100a00 */
[----:B------:R-:W-:Y:S02]  /*3d90*/  ISETP.GT.U32.AND P0, PT, R0, 0x727fffff, PT ;  /* 0x727fffff0000780c */ /* 0x000fe40003f04070 */
[----:B------:R-:W-:Y:S01]  /*3da0*/  IADD3.X R47, PT, PT, RZ, R24, RZ, P1, !PT ;  /* 0x00000018ff2f7210 */ /* 0x000fe20000ffe4ff */
[----:B------:R0:W-:Y:S04]  /*3db0*/  STL.64 [R3+0x10], R8 ;  /* 0x0000100803007387 */ /* 0x0001e80000100a00 */
[----:B------:R0:W-:Y:S06]  /*3dc0*/  STL.64 [R3], R10 ;  /* 0x0000000a03007387 */ /* 0x0001ec0000100a00 */
[----:B-1----:R-:W-:Y:S05]  /*3dd0*/  @!P0 BRA `(.L_x_80) ;  /* 0x0000000000148947 */ /* 0x002fea0003800000 */
[----:B------:R-:W-:Y:S01]  /*3de0*/  HFMA2 R21, -RZ, RZ, 0, 0 ;  /* 0x00000000ff157431 */ /* 0x000fe200000001ff */
[----:B------:R-:W-:-:S07]  /*3df0*/  MOV R20, 0x3e10 ;  /* 0x00003e1000147802 */ /* 0x000fce0000000f00 */
[----:B0-----:R-:W-:Y:S05]  /*3e00*/  CALL.REL.NOINC `($__internal_0_$__cuda_sm20_sqrt_rn_f32_slowpath) ;  /* 0x0000000c00107944 */ /* 0x001fea0003c00000 */
[----:B------:R-:W-:Y:S01]  /*3e10*/  IMAD.MOV.U32 R54, RZ, RZ, R4 ;  /* 0x000000ffff367224 */ /* 0x000fe200078e0004 */
[----:B------:R-:W-:Y:S06]  /*3e20*/  BRA `(.L_x_81) ;  /* 0x0000000000107947 */ /* 0x000fec0003800000 */
.L_x_80:
[----:B0-----:R-:W-:Y:S01]  /*3e30*/  FMUL.FTZ R3, R4, R5 ;  /* 0x0000000504037220 */ /* 0x001fe20000410000 */
[----:B------:R-:W-:-:S03]  /*3e40*/  FMUL.FTZ R54, R5, 0.5 ;  /* 0x3f00000005367820 */ /* 0x000fc60000410000 */
[----:B------:R-:W-:-:S04]  /*3e50*/  FFMA R4, -R3, R3, R4 ;  /* 0x0000000303047223 */ /* 0x000fc80000000104 */
[----:B------:R-:W-:-:S07]  /*3e60*/  FFMA R54, R4, R54, R3 ;  /* 0x0000003604367223 */ /* 0x000fce0000000003 */
.L_x_81:
[----:B------:R-:W-:Y:S05]  /*3e70*/  BSYNC.RECONVERGENT B6 ;  /* 0x0000000000067941 */ /* 0x000fea0003800200 */
.L_x_79:
        /* <DEDUP_REMOVED lines=15> */
.L_x_83:
[----:B------:R-:W-:Y:S05]  /*3f70*/  BSYNC.RECONVERGENT B6 ;  /* 0x0000000000067941 */ /* 0x000fea0003800200 */
.L_x_82:
        /* <DEDUP_REMOVED lines=15> */
.L_x_85:
[----:B------:R-:W-:Y:S05]  /*4070*/  BSYNC.RECONVERGENT B6 ;  /* 0x0000000000067941 */ /* 0x000fea0003800200 */
.L_x_84:
        /* <DEDUP_REMOVED lines=14> */
.L_x_87:
[----:B------:R-:W-:Y:S05]  /*4160*/  BSYNC.RECONVERGENT B6 ;  /* 0x0000000000067941 */ /* 0x000fea0003800200 */
.L_x_86:
[C---:B------:R-:W-:Y:S02]  /*4170*/  R2UR UR4, R68.reuse ;  /* 0x00000000440472ca */ /* 0x040fe400000e0000 */
[C---:B------:R-:W-:Y:S02]  /*4180*/  R2UR UR5, R69.reuse ;  /* 0x00000000450572ca */ /* 0x040fe400000e0000 */
[C---:B------:R-:W-:Y:S02]  /*4190*/  R2UR UR6, R68.reuse ;  /* 0x00000000440672ca */ /* 0x040fe400000e0000 */
[C---:B------:R-:W-:Y:S02]  /*41a0*/  R2UR UR7, R69.reuse ;  /* 0x00000000450772ca */ /* 0x040fe400000e0000 */
[----:B------:R-:W-:Y:S02]  /*41b0*/  R2UR UR8, R68 ;  /* 0x00000000440872ca */ /* 0x000fe400000e0000 */
[----:B------:R-:W-:-:S02]  /*41c0*/  R2UR UR9, R69 ;  /* 0x00000000450972ca */ /* 0x000fc400000e0000 */
[----:B------:R-:W-:Y:S02]  /*41d0*/  R2UR UR10, R68 ;  /* 0x00000000440a72ca */ /* 0x000fe400000e0000 */
[----:B------:R-:W-:Y:S01]  /*41e0*/  R2UR UR11, R69 ;  /* 0x00000000450b72ca */ /* 0x000fe200000e0000 */
[----:B------:R-:W2:Y:S04]  /*41f0*/  LDG.E R37, desc[UR4][R70.64+0x1c] ;  /* 0x00001c0446257981 */ /* 0x000ea8000c1e1900 */
[----:B------:R-:W2:Y:S04]  /*4200*/  LDG.E R0, desc[UR6][R70.64+0x10] ;  /* 0x0000100646007981 */ /* 0x000ea8000c1e1900 */
[----:B------:R-:W3:Y:S04]  /*4210*/  LDG.E R38, desc[UR8][R70.64+0x14] ;  /* 0x0000140846267981 */ /* 0x000ee8000c1e1900 */
[----:B------:R-:W4:Y:S01]  /*4220*/  LDG.E R6, desc[UR10][R70.64+0x18] ;  /* 0x0000180a46067981 */ /* 0x000f22000c1e1900 */
[----:B------:R-:W-:Y:S01]  /*4230*/  FADD R44, R44, R4 ;  /* 0x000000042c2c7221 */ /* 0x000fe20000000000 */
[----:B------:R-:W-:Y:S01]  /*4240*/  FADD R12, R46, R53 ;  /* 0x000000352e0c7221 */ /* 0x000fe20000000000 */
[----:B------:R-:W-:Y:S01]  /*4250*/  FADD R13, R45, R60 ;  /* 0x0000003c2d0d7221 */ /* 0x000fe20000000000 */
[----:B------:R-:W-:Y:S01]  /*4260*/  STL.64 [R1+0x10], R16 ;  /* 0x0000101001007387 */ /* 0x000fe20000100a00 */
[----:B------:R-:W-:-:S02]  /*4270*/  HFMA2 R21, -RZ, RZ, 0, 0 ;  /* 0x00000000ff157431 */ /* 0x000fc400000001ff */
[----:B------:R-:W-:Y:S01]  /*4280*/  VIADD R11, R2, 0xffffffff ;  /* 0xffffffff020b7836 */ /* 0x000fe20000000000 */
[----:B------:R-:W-:Y:S01]  /*4290*/  MOV R4, R25 ;  /* 0x0000001900047202 */ /* 0x000fe20000000f00 */
[----:B------:R-:W-:Y:S01]  /*42a0*/  STL [R1+0xc], R36 ;  /* 0x00000c2401007387 */ /* 0x000fe20000100800 */
[----:B------:R-:W-:Y:S01]  /*42b0*/  MOV R5, R24 ;  /* 0x0000001800057202 */ /* 0x000fe20000000f00 */
[----:B------:R-:W-:Y:S01]  /*42c0*/  IMAD.MOV.U32 R9, RZ, RZ, R63 ;  /* 0x000000ffff097224 */ /* 0x000fe200078e003f */
[----:B------:R-:W-:Y:S01]  /*42d0*/  MOV R7, R47 ;  /* 0x0000002f00077202 */ /* 0x000fe20000000f00 */
[----:B------:R-:W-:Y:S01]  /*42e0*/  STL [R1+0x20], R44 ;  /* 0x0000202c01007387 */ /* 0x000fe20000100800 */
[----:B------:R-:W-:Y:S02]  /*42f0*/  MOV R8, R62 ;  /* 0x0000003e00087202 */ /* 0x000fe40000000f00 */
[----:B------:R-:W-:Y:S01]  /*4300*/  MOV R10, R22 ;  /* 0x00000016000a7202 */ /* 0x000fe20000000f00 */
[----:B------:R0:W-:Y:S01]  /*4310*/  STL.64 [R1+0x18], R12 ;  /* 0x0000180c01007387 */ /* 0x0001e20000100a00 */
[----:B------:R-:W-:-:S02]  /*4320*/  MOV R20, 0x43a0 ;  /* 0x000043a000147802 */ /* 0x000fc40000000f00 */
[----:B0-----:R-:W-:Y:S01]  /*4330*/  MOV R12, R19 ;  /* 0x00000013000c7202 */ /* 0x001fe20000000f00 */
[----:B------:R-:W-:Y:S02]  /*4340*/  IMAD.MOV.U32 R13, RZ, RZ, R18 ;  /* 0x000000ffff0d7224 */ /* 0x000fe400078e0012 */
[C---:B--2---:R-:W-:Y:S01]  /*4350*/  FMUL R39, R37.reuse, R0 ;  /* 0x0000000025277220 */ /* 0x044fe20000400000 */
[C---:B---3--:R-:W-:Y:S01]  /*4360*/  FMUL R38, R37.reuse, R38 ;  /* 0x0000002625267220 */ /* 0x048fe20000400000 */
[----:B----4-:R-:W-:Y:S01]  /*4370*/  FMUL R37, R37, R6 ;  /* 0x0000000625257220 */ /* 0x010fe20000400000 */
[----:B------:R-:W-:-:S07]  /*4380*/  IMAD.MOV.U32 R6, RZ, RZ, R52 ;  /* 0x000000ffff067224 */ /* 0x000fce00078e0034 */
[----:B------:R-:W-:Y:S05]  /*4390*/  CALL.REL.NOINC `($_Z6renderP4vec3iiPK6sphereiP17curandStateXORWOWii$_Z9ray_colorRK3rayPK6sphereiP17curandStateXORWOWi) ;  /* 0xffffffd8006c7944 */ /* 0x000fea0003c3ffff */
[----:B------:R-:W2:Y:S04]  /*43a0*/  LDL.64 R2, [R1] ;  /* 0x0000000001027983 */ /* 0x000ea80000100a00 */
[----:B------:R-:W3:Y:S01]  /*43b0*/  LDL R0, [R1+0x8] ;  /* 0x0000080001007983 */ /* 0x000ee20000100800 */
[----:B------:R-:W0:Y:S02]  /*43c0*/  LDCU UR4, c[0x0][0x2f8] ;  /* 0x00005f00ff0477ac */ /* 0x000e240008000800 */
[----:B0-----:R-:W-:Y:S01]  /*43d0*/  IADD3 R23, PT, PT, R23, -UR4, RZ ;  /* 0x8000000417177c10 */ /* 0x001fe2000fffe0ff */
[----:B--2---:R-:W-:Y:S01]  /*43e0*/  FMUL R39, R39, R2 ;  /* 0x0000000227277220 */ /* 0x004fe20000400000 */
[----:B------:R-:W-:Y:S01]  /*43f0*/  FMUL R38, R38, R3 ;  /* 0x0000000326267220 */ /* 0x000fe20000400000 */
[----:B---3--:R-:W-:-:S03]  /*4400*/  FMUL R0, R37, R0 ;  /* 0x0000000025007220 */ /* 0x008fc60000400000 */
[----:B------:R1:W-:Y:S04]  /*4410*/  STL [R23], R39 ;  /* 0x0000002717007387 */ /* 0x0003e80000100800 */
[----:B------:R1:W-:Y:S04]  /*4420*/  STL [R23+0x4], R38 ;  /* 0x0000042617007387 */ /* 0x0003e80000100800 */
[----:B------:R1:W-:Y:S01]  /*4430*/  STL [R23+0x8], R0 ;  /* 0x0000080017007387 */ /* 0x0003e20000100800 */
[----:B------:R-:W-:Y:S05]  /*4440*/  BRA `(.L_x_88) ;  /* 0x0000000000c87947 */ /* 0x000fea0003800000 */
.L_x_67:
[----:B------:R-:W2:Y:S04]  /*4450*/  LDL R2, [R52+0x10] ;  /* 0x0000100034027983 */ /* 0x000ea80000100800 */
[----:B------:R-:W3:Y:S04]  /*4460*/  LDL R0, [R52+0xc] ;  /* 0x00000c0034007983 */ /* 0x000ee80000100800 */
[----:B------:R-:W4:Y:S01]  /*4470*/  LDL R4, [R52+0x14] ;  /* 0x0000140034047983 */ /* 0x000f220000100800 */
[----:B------:R-:W-:Y:S01]  /*4480*/  BSSY.RECONVERGENT B6, `(.L_x_89) ;  /* 0x0000011000067945 */ /* 0x000fe20003800200 */
[----:B--2---:R-:W-:-:S04]  /*4490*/  FMUL R3, R2, R2 ;  /* 0x0000000202037220 */ /* 0x004fc80000400000 */
[----:B---3--:R-:W-:-:S04]  /*44a0*/  FFMA R3, R0, R0, R3 ;  /* 0x0000000000037223 */ /* 0x008fc80000000003 */
[----:B----4-:R-:W-:-:S04]  /*44b0*/  FFMA R4, R4, R4, R3 ;  /* 0x0000000404047223 */ /* 0x010fc80000000003 */
[----:B------:R-:W-:Y:S01]  /*44c0*/  VIADD R0, R4, 0xf3000000 ;  /* 0xf300000004007836 */ /* 0x000fe20000000000 */
[----:B------:R1:W2:Y:S04]  /*44d0*/  MUFU.RSQ R3, R4 ;  /* 0x0000000400037308 */ /* 0x0002a80000001400 */
[----:B------:R-:W-:-:S13]  /*44e0*/  ISETP.GT.U32.AND P0, PT, R0, 0x727fffff, PT ;  /* 0x727fffff0000780c */ /* 0x000fda0003f04070 */
[----:B-12---:R-:W-:Y:S05]  /*44f0*/  @!P0 BRA `(.L_x_90) ;  /* 0x0000000000148947 */ /* 0x006fea0003800000 */
[----:B------:R-:W-:Y:S02]  /*4500*/  MOV R20, 0x4530 ;  /* 0x0000453000147802 */ /* 0x000fe40000000f00 */
[----:B------:R-:W-:-:S07]  /*4510*/  MOV R21, 0x0 ;  /* 0x0000000000157802 */ /* 0x000fce0000000f00 */
[----:B0----5:R-:W-:Y:S05]  /*4520*/  CALL.REL.NOINC `($__internal_0_$__cuda_sm20_sqrt_rn_f32_slowpath) ;  /* 0x0000000400487944 */ /* 0x021fea0003c00000 */
[----:B------:R-:W-:Y:S01]  /*4530*/  MOV R5, R4 ;  /* 0x0000000400057202 */ /* 0x000fe20000000f00 */
[----:B------:R-:W-:Y:S06]  /*4540*/  BRA `(.L_x_91) ;  /* 0x0000000000107947 */ /* 0x000fec0003800000 */
.L_x_90:
[----:B------:R-:W-:Y:S01]  /*4550*/  FMUL.FTZ R5, R4, R3 ;  /* 0x0000000304057220 */ /* 0x000fe20000410000 */
[----:B------:R-:W-:-:S03]  /*4560*/  FMUL.FTZ R0, R3, 0.5 ;  /* 0x3f00000003007820 */ /* 0x000fc60000410000 */
[----:B------:R-:W-:-:S04]  /*4570*/  FFMA R4, -R5, R5, R4 ;  /* 0x0000000505047223 */ /* 0x000fc80000000104 */
[----:B------:R-:W-:-:S07]  /*4580*/  FFMA R5, R4, R0, R5 ;  /* 0x0000000004057223 */ /* 0x000fce0000000005 */
.L_x_91:
[----:B------:R-:W-:Y:S05]  /*4590*/  BSYNC.RECONVERGENT B6 ;  /* 0x0000000000067941 */ /* 0x000fea0003800200 */
.L_x_89:
[----:B------:R-:W1:Y:S01]  /*45a0*/  MUFU.RCP R0, R5 ;  /* 0x0000000500007308 */ /* 0x000e620000001000 */
[----:B------:R-:W-:Y:S07]  /*45b0*/  BSSY.RECONVERGENT B6, `(.L_x_92) ;  /* 0x000000c000067945 */ /* 0x000fee0003800200 */
[----:B------:R-:W2:Y:S01]  /*45c0*/  FCHK P0, R2, R5 ;  /* 0x0000000502007302 */ /* 0x000ea20000000000 */
[----:B-1----:R-:W-:-:S04]  /*45d0*/  FFMA R3, R0, -R5, 1 ;  /* 0x3f80000000037423 */ /* 0x002fc80000000805 */
[----:B------:R-:W-:-:S04]  /*45e0*/  FFMA R3, R0, R3, R0 ;  /* 0x0000000300037223 */ /* 0x000fc80000000000 */
[----:B------:R-:W-:-:S04]  /*45f0*/  FFMA R4, R2, R3, RZ ;  /* 0x0000000302047223 */ /* 0x000fc800000000ff */
[----:B------:R-:W-:-:S04]  /*4600*/  FFMA R0, R4, -R5, R2 ;  /* 0x8000000504007223 */ /* 0x000fc80000000002 */
[----:B------:R-:W-:Y:S01]  /*4610*/  FFMA R4, R3, R0, R4 ;  /* 0x0000000003047223 */ /* 0x000fe20000000004 */
[----:B--2---:R-:W-:Y:S06]  /*4620*/  @!P0 BRA `(.L_x_93) ;  /* 0x0000000000108947 */ /* 0x004fec0003800000 */
[----:B------:R-:W-:Y:S02]  /*4630*/  HFMA2 R21, -RZ, RZ, 0, 0 ;  /* 0x00000000ff157431 */ /* 0x000fe400000001ff */
[----:B------:R-:W-:Y:S01]  /*4640*/  IMAD.MOV.U32 R4, RZ, RZ, R2 ;  /* 0x000000ffff047224 */ /* 0x000fe200078e0002 */
[----:B------:R-:W-:-:S07]  /*4650*/  MOV R20, 0x4670 ;  /* 0x0000467000147802 */ /* 0x000fce0000000f00 */
[----:B0----5:R-:W-:Y:S05]  /*4660*/  CALL.REL.NOINC `($__internal_1_$__cuda_sm3x_div_rn_noftz_f32_slowpath) ;  /* 0x0000000400647944 */ /* 0x021fea0003c00000 */
.L_x_93:
[----:B------:R-:W-:Y:S05]  /*4670*/  BSYNC.RECONVERGENT B6 ;  /* 0x0000000000067941 */ /* 0x000fea0003800200 */
.L_x_92:
[----:B------:R-:W1:Y:S01]  /*4680*/  LDCU UR4, c[0x0][0x2f8] ;  /* 0x00005f00ff0477ac */ /* 0x000e620008000800 */
[----:B------:R-:W-:-:S04]  /*4690*/  FADD R4, R4, 1 ;  /* 0x3f80000004047421 */ /* 0x000fc80000000000 */
[----:B------:R-:W-:-:S04]  /*46a0*/  FMUL R4, R4, 0.5 ;  /* 0x3f00000004047820 */ /* 0x000fc80000400000 */
[----:B------:R-:W-:-:S04]  /*46b0*/  FADD R3, -R4, 1 ;  /* 0x3f80000004037421 */ /* 0x000fc80000000100 */
[C-C-:B------:R-:W-:Y:S01]  /*46c0*/  FFMA R0, R4.reuse, 0.5, R3.reuse ;  /* 0x3f00000004007823 */ /* 0x140fe20000000003 */
[C-C-:B------:R-:W-:Y:S01]  /*46d0*/  FFMA R2, R4.reuse, 0.69999998807907104492, R3.reuse ;  /* 0x3f33333304027823 */ /* 0x140fe20000000003 */
[----:B------:R-:W-:Y:S01]  /*46e0*/  FADD R3, R4, R3 ;  /* 0x0000000304037221 */ /* 0x000fe20000000000 */
[----:B-1----:R-:W-:-:S05]  /*46f0*/  IADD3 R23, PT, PT, R23, -UR4, RZ ;  /* 0x8000000417177c10 */ /* 0x002fca000fffe0ff */
[----:B------:R2:W-:Y:S04]  /*4700*/  STL [R23], R0 ;  /* 0x0000000017007387 */ /* 0x0005e80000100800 */
[----:B------:R2:W-:Y:S04]  /*4710*/  STL [R23+0x4], R2 ;  /* 0x0000040217007387 */ /* 0x0005e80000100800 */
[----:B------:R2:W-:Y:S01]  /*4720*/  STL [R23+0x8], R3 ;  /* 0x0000080317007387 */ /* 0x0005e20000100800 */
[----:B------:R-:W-:Y:S05]  /*4730*/  BRA `(.L_x_88) ;  /* 0x00000000000c7947 */ /* 0x000fea0003800000 */
.L_x_34:
[----:B------:R0:W-:Y:S04]  /*4740*/  STL [R3], RZ ;  /* 0x000000ff03007387 */ /* 0x0001e80000100800 */
[----:B------:R0:W-:Y:S04]  /*4750*/  STL [R3+0x4], RZ ;  /* 0x000004ff03007387 */ /* 0x0001e80000100800 */
[----:B------:R0:W-:Y:S02]  /*4760*/  STL [R3+0x8], RZ ;  /* 0x000008ff03007387 */ /* 0x0001e40000100800 */
.L_x_88:
[----:B------:R-:W-:Y:S05]  /*4770*/  BSYNC.RECONVERGENT B11 ;  /* 0x00000000000b7941 */ /* 0x000fea0003800200 */
.L_x_33:
[----:B------:R-:W3:Y:S01]  /*4780*/  LDL R20, [R1+0x38] ;  /* 0x0000380001147983 */ /* 0x000ee20000100800 */
[----:B------:R4:W-:Y:S05]  /*4790*/  BMOV.32 B6, R26 ;  /* 0x0000001a06007356 */ /* 0x0009ea0000000000 */
[----:B------:R-:W3:Y:S01]  /*47a0*/  LDL R21, [R1+0x3c] ;  /* 0x00003c0001157983 */ /* 0x000ee20000100800 */
[----:B------:R0:W-:Y:S05]  /*47b0*/  BMOV.32 B7, R27 ;  /* 0x0000001b07007356 */ /* 0x0001ea0000000000 */
[----:B------:R0:W-:Y:S05]  /*47c0*/  BMOV.32 B8, R28 ;  /* 0x0000001c08007356 */ /* 0x0001ea0000000000 */
[----:B------:R0:W-:Y:S05]  /*47d0*/  BMOV.32 B9, R29 ;  /* 0x0000001d09007356 */ /* 0x0001ea0000000000 */
[----:B------:R0:W-:Y:S05]  /*47e0*/  BMOV.32 B10, R30 ;  /* 0x0000001e0a007356 */ /* 0x0001ea0000000000 */
[----:B------:R0:W-:Y:S05]  /*47f0*/  BMOV.32 B11, R31 ;  /* 0x0000001f0b007356 */ /* 0x0001ea0000000000 */
[----:B--2---:R-:W3:Y:S04]  /*4800*/  LDL R2, [R1+0x24] ;  /* 0x0000240001027983 */ /* 0x004ee80000100800 */
[----:B------:R-:W3:Y:S04]  /*4810*/  LDL R16, [R1+0x28] ;  /* 0x0000280001107983 */ /* 0x000ee80000100800 */
[----:B------:R-:W3:Y:S04]  /*4820*/  LDL R17, [R1+0x2c] ;  /* 0x00002c0001117983 */ /* 0x000ee80000100800 */
[----:B------:R-:W3:Y:S04]  /*4830*/  LDL R18, [R1+0x30] ;  /* 0x0000300001127983 */ /* 0x000ee80000100800 */
[----:B------:R-:W3:Y:S04]  /*4840*/  LDL R19, [R1+0x34] ;  /* 0x0000340001137983 */ /* 0x000ee80000100800 */
[----:B------:R-:W3:Y:S04]  /*4850*/  LDL R22, [R1+0x40] ;  /* 0x0000400001167983 */ /* 0x000ee80000100800 */
[----:B-1----:R-:W3:Y:S04]  /*4860*/  LDL R23, [R1+0x44] ;  /* 0x0000440001177983 */ /* 0x002ee80000100800 */
[----:B------:R-:W3:Y:S04]  /*4870*/  LDL R24, [R1+0x48] ;  /* 0x0000480001187983 */ /* 0x000ee80000100800 */
[----:B------:R-:W3:Y:S04]  /*4880*/  LDL R25, [R1+0x4c] ;  /* 0x00004c0001197983 */ /* 0x000ee80000100800 */
[----:B----4-:R-:W3:Y:S04]  /*4890*/  LDL R26, [R1+0x50] ;  /* 0x00005000011a7983 */ /* 0x010ee80000100800 */
[----:B0-----:R-:W3:Y:S04]  /*48a0*/  LDL R27, [R1+0x54] ;  /* 0x00005400011b7983 */ /* 0x001ee80000100800 */
[----:B------:R-:W3:Y:S04]  /*48b0*/  LDL R28, [R1+0x58] ;  /* 0x00005800011c7983 */ /* 0x000ee80000100800 */
        /* <DEDUP_REMOVED lines=8> */
[----:B-----5:R-:W3:Y:S04]  /*4940*/  LDL R45, [R1+0x7c] ;  /* 0x00007c00012d7983 */ /* 0x020ee80000100800 */
        /* <DEDUP_REMOVED lines=13> */
[----:B------:R0:W3:Y:S02]  /*4a20*/  LDL R71, [R1+0xb4] ;  /* 0x0000b40001477983 */ /* 0x0000e40000100800 */
[----:B0-----:R-:W-:Y:S01]  /*4a30*/  VIADD R1, R1, 0xb8 ;  /* 0x000000b801017836 */ /* 0x001fe20000000000 */
[----:B---3--:R-:W-:Y:S06]  /*4a40*/  RET.REL.NODEC R20 `(_Z6renderP4vec3iiPK6sphereiP17curandStateXORWOWii) ;  /* 0xffffffb4146c7950 */ /* 0x008fec0003c3ffff */
        .weak           $__internal_0_$__cuda_sm20_sqrt_rn_f32_slowpath
        .type           $__internal_0_$__cuda_sm20_sqrt_rn_f32_slowpath,@function
        .size           $__internal_0_$__cuda_sm20_sqrt_rn_f32_slowpath,($__internal_1_$__cuda_sm3x_div_rn_noftz_f32_slowpath - $__internal_0_$__cuda_sm20_sqrt_rn_f32_slowpath)
$__internal_0_$__cuda_sm20_sqrt_rn_f32_slowpath:
[----:B------:R-:W-:Y:S02]  /*4a50*/  IADD3 R1, PT, PT, R1, -0x8, RZ ;  /* 0xfffffff801017810 */ /* 0x000fe40007ffe0ff */
[----:B------:R-:W-:-:S03]  /*4a60*/  MOV R0, R4 ;  /* 0x0000000400007202 */ /* 0x000fc60000000f00 */
[----:B------:R0:W-:Y:S01]  /*4a70*/  STL [R1], R2 ;  /* 0x0000000201007387 */ /* 0x0001e20000100800 */
[----:B------:R-:W-:Y:S01]  /*4a80*/  LOP3.LUT P0, RZ, R0, 0x7fffffff, RZ, 0xc0, !PT ;  /* 0x7fffffff00ff7812 */ /* 0x000fe2000780c0ff */
[----:B------:R-:W-:-:S12]  /*4a90*/  BSSY.RECONVERGENT B0, `(.L_x_94) ;  /* 0x0000013000007945 */ /* 0x000fd80003800200 */
[----:B------:R-:W-:Y:S01]  /*4aa0*/  @!P0 IMAD.MOV.U32 R4, RZ, RZ, R0 ;  /* 0x000000ffff048224 */ /* 0x000fe200078e0000 */
[----:B0-----:R-:W-:Y:S06]  /*4ab0*/  @!P0 BRA `(.L_x_95) ;  /* 0x0000000000408947 */ /* 0x001fec0003800000 */
[----:B------:R-:W-:-:S13]  /*4ac0*/  FSETP.GEU.FTZ.AND P0, PT, R0, RZ, PT ;  /* 0x000000ff0000720b */ /* 0x000fda0003f1e000 */
[----:B------:R-:W-:Y:S01]  /*4ad0*/  @!P0 MOV R4, 0x7fffffff ;  /* 0x7fffffff00048802 */ /* 0x000fe20000000f00 */
[----:B------:R-:W-:Y:S06]  /*4ae0*/  @!P0 BRA `(.L_x_95) ;  /* 0x0000000000348947 */ /* 0x000fec0003800000 */
[----:B------:R-:W-:-:S13]  /*4af0*/  FSETP.GTU.FTZ.AND P0, PT, |R0|, +INF , PT ;  /* 0x7f8000000000780b */ /* 0x000fda0003f1c200 */
[----:B------:R-:W-:Y:S01]  /*4b00*/  @P0 FADD.FTZ R4, R0, 1 ;  /* 0x3f80000000040421 */ /* 0x000fe20000010000 */
[----:B------:R-:W-:Y:S06]  /*4b10*/  @P0 BRA `(.L_x_95) ;  /* 0x0000000000280947 */ /* 0x000fec0003800000 */
[----:B------:R-:W-:-:S13]  /*4b20*/  FSETP.NEU.FTZ.AND P0, PT, |R0|, +INF , PT ;  /* 0x7f8000000000780b */ /* 0x000fda0003f1d200 */
[----:B------:R-:W-:-:S04]  /*4b30*/  @P0 FFMA R2, R0, 1.84467440737095516160e+19, RZ ;  /* 0x5f80000000020823 */ /* 0x000fc800000000ff */
[----:B------:R-:W0:Y:S02]  /*4b40*/  @P0 MUFU.RSQ R3, R2 ;  /* 0x0000000200030308 */ /* 0x000e240000001400 */
[----:B0-----:R-:W-:Y:S01]  /*4b50*/  @P0 FMUL.FTZ R5, R2, R3 ;  /* 0x0000000302050220 */ /* 0x001fe20000410000 */
[----:B------:R-:W-:-:S03]  /*4b60*/  @P0 FMUL.FTZ R3, R3, 0.5 ;  /* 0x3f00000003030820 */ /* 0x000fc60000410000 */
[----:B------:R-:W-:-:S04]  /*4b70*/  @P0 FADD.FTZ R4, -R5, -RZ ;  /* 0x800000ff05040221 */ /* 0x000fc80000010100 */
[----:B------:R-:W-:Y:S01]  /*4b80*/  @P0 FFMA R6, R5, R4, R2 ;  /* 0x0000000405060223 */ /* 0x000fe20000000002 */
[----:B------:R-:W-:-:S03]  /*4b90*/  @!P0 MOV R4, R0 ;  /* 0x0000000000048202 */ /* 0x000fc60000000f00 */
[----:B------:R-:W-:-:S04]  /*4ba0*/  @P0 FFMA R3, R6, R3, R5 ;  /* 0x0000000306030223 */ /* 0x000fc80000000005 */
[----:B------:R-:W-:-:S07]  /*4bb0*/  @P0 FMUL.FTZ R4, R3, 2.3283064365386962891e-10 ;  /* 0x2f80000003040820 */ /* 0x000fce0000410000 */
.L_x_95:
[----:B------:R-:W-:Y:S05]  /*4bc0*/  BSYNC.RECONVERGENT B0 ;  /* 0x0000000000007941 */ /* 0x000fea0003800200 */
.L_x_94:
[----:B------:R0:W2:Y:S02]  /*4bd0*/  LDL R2, [R1] ;  /* 0x0000000001027983 */ /* 0x0000a40000100800 */
[----:B0-----:R-:W-:Y:S01]  /*4be0*/  VIADD R1, R1, 0x8 ;  /* 0x0000000801017836 */ /* 0x001fe20000000000 */
[----:B--2---:R-:W-:Y:S06]  /*4bf0*/  RET.REL.NODEC R20 `(_Z6renderP4vec3iiPK6sphereiP17curandStateXORWOWii) ;  /* 0xffffffb414007950 */ /* 0x004fec0003c3ffff */
        .weak           $__internal_1_$__cuda_sm3x_div_rn_noftz_f32_slowpath
        .type           $__internal_1_$__cuda_sm3x_div_rn_noftz_f32_slowpath,@function
        .size           $__internal_1_$__cuda_sm3x_div_rn_noftz_f32_slowpath,(.L_x_111 - $__internal_1_$__cuda_sm3x_div_rn_noftz_f32_slowpath)
$__internal_1_$__cuda_sm3x_div_rn_noftz_f32_slowpath:
[----:B------:R-:W-:-:S05]  /*4c00*/  IADD3 R1, PT, PT, R1, -0x8, RZ ;  /* 0xfffffff801017810 */ /* 0x000fca0007ffe0ff */
[----:B------:R0:W-:Y:S02]  /*4c10*/  STL [R1], R2 ;  /* 0x0000000201007387 */ /* 0x0001e40000100800 */
[----:B0-----:R-:W-:Y:S01]  /*4c20*/  SHF.R.U32.HI R2, RZ, 0x17, R5 ;  /* 0x00000017ff027819 */ /* 0x001fe20000011605 */
[----:B------:R-:W-:Y:S01]  /*4c30*/  BSSY.RECONVERGENT B0, `(.L_x_96) ;  /* 0x0000062000007945 */ /* 0x000fe20003800200 */
[----:B------:R-:W-:Y:S02]  /*4c40*/  SHF.R.U32.HI R0, RZ, 0x17, R4 ;  /* 0x00000017ff007819 */ /* 0x000fe40000011604 */
[----:B------:R-:W-:Y:S02]  /*4c50*/  LOP3.LUT R8, R2, 0xff, RZ, 0xc0, !PT ;  /* 0x000000ff02087812 */ /* 0x000fe400078ec0ff */
[----:B------:R-:W-:Y:S02]  /*4c60*/  LOP3.LUT R3, R0, 0xff, RZ, 0xc0, !PT ;  /* 0x000000ff00037812 */ /* 0x000fe400078ec0ff */
[----:B------:R-:W-:-:S03]  /*4c70*/  IADD3 R6, PT, PT, R8, -0x1, RZ ;  /* 0xffffffff08067810 */ /* 0x000fc60007ffe0ff */
[----:B------:R-:W-:Y:S01]  /*4c80*/  VIADD R0, R3, 0xffffffff ;  /* 0xffffffff03007836 */ /* 0x000fe20000000000 */
[----:B------:R-:W-:-:S04]  /*4c90*/  ISETP.GT.U32.AND P0, PT, R6, 0xfd, PT ;  /* 0x000000fd0600780c */ /* 0x000fc80003f04070 */
[----:B------:R-:W-:-:S13]  /*4ca0*/  ISETP.GT.U32.OR P0, PT, R0, 0xfd, P0 ;  /* 0x000000fd0000780c */ /* 0x000fda0000704470 */
[----:B------:R-:W-:Y:S01]  /*4cb0*/  @!P0 MOV R2, RZ ;  /* 0x000000ff00028202 */ /* 0x000fe20000000f00 */
[----:B------:R-:W-:Y:S06]  /*4cc0*/  @!P0 BRA `(.L_x_97) ;  /* 0x00000000005c8947 */ /* 0x000fec0003800000 */
[----:B------:R-:W-:Y:S02]  /*4cd0*/  FSETP.GTU.FTZ.AND P0, PT, |R4|, +INF , PT ;  /* 0x7f8000000400780b */ /* 0x000fe40003f1c200 */
[----:B------:R-:W-:-:S04]  /*4ce0*/  FSETP.GTU.FTZ.AND P1, PT, |R5|, +INF , PT ;  /* 0x7f8000000500780b */ /* 0x000fc80003f3c200 */
[----:B------:R-:W-:-:S13]  /*4cf0*/  PLOP3.LUT P0, PT, P0, P1, PT, 0xf8, 0x8f ;  /* 0x00000000008f781c */ /* 0x000fda0000703f70 */
[----:B------:R-:W-:Y:S05]  /*4d00*/  @P0 BRA `(.L_x_98) ;  /* 0x00000004004c0947 */ /* 0x000fea0003800000 */
[----:B------:R-:W-:-:S13]  /*4d10*/  LOP3.LUT P0, RZ, R5, 0x7fffffff, R4, 0xc8, !PT ;  /* 0x7fffffff05ff7812 */ /* 0x000fda000780c804 */
[----:B------:R-:W-:Y:S05]  /*4d20*/  @!P0 BRA `(.L_x_99) ;  /* 0x00000004003c8947 */ /* 0x000fea0003800000 */
[C---:B------:R-:W-:Y:S02]  /*4d30*/  FSETP.NEU.FTZ.AND P2, PT, |R4|.reuse, +INF , PT ;  /* 0x7f8000000400780b */ /* 0x040fe40003f5d200 */
[----:B------:R-:W-:Y:S02]  /*4d40*/  FSETP.NEU.FTZ.AND P1, PT, |R5|, +INF , PT ;  /* 0x7f8000000500780b */ /* 0x000fe40003f3d200 */
[----:B------:R-:W-:-:S11]  /*4d50*/  FSETP.NEU.FTZ.AND P0, PT, |R4|, +INF , PT ;  /* 0x7f8000000400780b */ /* 0x000fd60003f1d200 */
[----:B------:R-:W-:Y:S05]  /*4d60*/  @!P1 BRA !P2, `(.L_x_99) ;  /* 0x00000004002c9947 */ /* 0x000fea0005000000 */
[----:B------:R-:W-:-:S04]  /*4d70*/  LOP3.LUT P2, RZ, R4, 0x7fffffff, RZ, 0xc0, !PT ;  /* 0x7fffffff04ff7812 */ /* 0x000fc8000784c0ff */
[----:B------:R-:W-:-:S13]  /*4d80*/  PLOP3.LUT P1, PT, P1, P2, PT, 0x2f, 0xf2 ;  /* 0x0000000000f2781c */ /* 0x000fda0000f24577 */
[----:B------:R-:W-:Y:S05]  /*4d90*/  @P1 BRA `(.L_x_100) ;  /* 0x0000000400181947 */ /* 0x000fea0003800000 */
[----:B------:R-:W-:-:S04]  /*4da0*/  LOP3.LUT P1, RZ, R5, 0x7fffffff, RZ, 0xc0, !PT ;  /* 0x7fffffff05ff7812 */ /* 0x000fc8000782c0ff */
[----:B------:R-:W-:-:S13]  /*4db0*/  PLOP3.LUT P0, PT, P0, P1, PT, 0x2f, 0xf2 ;  /* 0x0000000000f2781c */ /* 0x000fda0000702577 */
[----:B------:R-:W-:Y:S05]  /*4dc0*/  @P0 BRA `(.L_x_101) ;  /* 0x0000000400000947 */ /* 0x000fea0003800000 */
[----:B------:R-:W-:Y:S02]  /*4dd0*/  ISETP.GE.AND P0, PT, R0, RZ, PT ;  /* 0x000000ff0000720c */ /* 0x000fe40003f06270 */
[----:B------:R-:W-:-:S11]  /*4de0*/  ISETP.GE.AND P1, PT, R6, RZ, PT ;  /* 0x000000ff0600720c */ /* 0x000fd60003f26270 */
[----:B------:R-:W-:Y:S01]  /*4df0*/  @P0 MOV R2, RZ ;  /* 0x000000ff00020202 */ /* 0x000fe20000000f00 */
[----:B------:R-:W-:Y:S02]  /*4e00*/  @!P0 IMAD.MOV.U32 R2, RZ, RZ, -0x40 ;  /* 0xffffffc0ff028424 */ /* 0x000fe400078e00ff */
[----:B------:R-:W-:Y:S01]  /*4e10*/  @!P0 FFMA R4, R4, 1.84467440737095516160e+19, RZ ;  /* 0x5f80000004048823 */ /* 0x000fe200000000ff */
[----:B------:R-:W-:Y:S02]  /*4e20*/  @!P1 FFMA R5, R5, 1.84467440737095516160e+19, RZ ;  /* 0x5f80000005059823 */ /* 0x000fe400000000ff */
[----:B------:R-:W-:-:S07]  /*4e30*/  @!P1 IADD3 R2, PT, PT, R2, 0x40, RZ ;  /* 0x0000004002029810 */ /* 0x000fce0007ffe0ff */
.L_x_97:
[----:B------:R-:W-:Y:S01]  /*4e40*/  LEA R0, R8, 0xc0800000, 0x17 ;  /* 0xc080000008007811 */ /* 0x000fe200078eb8ff */
[----:B------:R-:W-:Y:S01]  /*4e50*/  VIADD R3, R3, 0xffffff81 ;  /* 0xffffff8103037836 */ /* 0x000fe20000000000 */
[----:B------:R-:W-:Y:S02]  /*4e60*/  BSSY.RECONVERGENT B1, `(.L_x_102) ;  /* 0x0000035000017945 */ /* 0x000fe40003800200 */
[----:B------:R-:W-:Y:S01]  /*4e70*/  IADD3 R5, PT, PT, -R0, R5, RZ ;  /* 0x0000000500057210 */ /* 0x000fe20007ffe1ff */
[C---:B------:R-:W-:Y:S01]  /*4e80*/  IMAD R0, R3.reuse, -0x800000, R4 ;  /* 0xff80000003007824 */ /* 0x040fe200078e0204 */
[----:B------:R-:W-:Y:S02]  /*4e90*/  IADD3 R3, PT, PT, R3, 0x7f, -R8 ;  /* 0x0000007f03037810 */ /* 0x000fe40007ffe808 */
[----:B------:R-:W0:Y:S01]  /*4ea0*/  MUFU.RCP R6, R5 ;  /* 0x0000000500067308 */ /* 0x000e220000001000 */
[----:B------:R-:W-:Y:S01]  /*4eb0*/  FADD.FTZ R7, -R5, -RZ ;  /* 0x800000ff05077221 */ /* 0x000fe20000010100 */
[----:B------:R-:W-:-:S03]  /*4ec0*/  IADD3 R3, PT, PT, R3, R2, RZ ;  /* 0x0000000203037210 */ /* 0x000fc60007ffe0ff */
[----:B0-----:R-:W-:-:S04]  /*4ed0*/  FFMA R9, R6, R7, 1 ;  /* 0x3f80000006097423 */ /* 0x001fc80000000007 */
[----:B------:R-:W-:-:S04]  /*4ee0*/  FFMA R11, R6, R9, R6 ;  /* 0x00000009060b7223 */ /* 0x000fc80000000006 */
[----:B------:R-:W-:-:S04]  /*4ef0*/  FFMA R4, R0, R11, RZ ;  /* 0x0000000b00047223 */ /* 0x000fc800000000ff */
[----:B------:R-:W-:-:S04]  /*4f00*/  FFMA R9, R7, R4, R0 ;  /* 0x0000000407097223 */ /* 0x000fc80000000000 */
[----:B------:R-:W-:-:S04]  /*4f10*/  FFMA R6, R11, R9, R4 ;  /* 0x000000090b067223 */ /* 0x000fc80000000004 */
[----:B------:R-:W-:-:S04]  /*4f20*/  FFMA R7, R7, R6, R0 ;  /* 0x0000000607077223 */ /* 0x000fc80000000000 */
[----:B------:R-:W-:-:S05]  /*4f30*/  FFMA R4, R11, R7, R6 ;  /* 0x000000070b047223 */ /* 0x000fca0000000006 */
[----:B------:R-:W-:-:S04]  /*4f40*/  SHF.R.U32.HI R0, RZ, 0x17, R4 ;  /* 0x00000017ff007819 */ /* 0x000fc80000011604 */
[----:B------:R-:W-:-:S04]  /*4f50*/  LOP3.LUT R0, R0, 0xff, RZ, 0xc0, !PT ;  /* 0x000000ff00007812 */ /* 0x000fc800078ec0ff */
[----:B------:R-:W-:-:S05]  /*4f60*/  IADD3 R8, PT, PT, R0, R3, RZ ;  /* 0x0000000300087210 */ /* 0x000fca0007ffe0ff */
[----:B------:R-:W-:-:S05]  /*4f70*/  VIADD R0, R8, 0xffffffff ;  /* 0xffffffff08007836 */ /* 0x000fca0000000000 */
[----:B------:R-:W-:-:S13]  /*4f80*/  ISETP.GE.U32.AND P0, PT, R0, 0xfe, PT ;  /* 0x000000fe0000780c */ /* 0x000fda0003f06070 */
[----:B------:R-:W-:Y:S05]  /*4f90*/  @!P0 BRA `(.L_x_103) ;  /* 0x0000000000808947 */ /* 0x000fea0003800000 */
[----:B------:R-:W-:-:S13]  /*4fa0*/  ISETP.GT.AND P0, PT, R8, 0xfe, PT ;  /* 0x000000fe0800780c */ /* 0x000fda0003f04270 */
[----:B------:R-:W-:Y:S05]  /*4fb0*/  @P0 BRA `(.L_x_104) ;  /* 0x00000000006c0947 */ /* 0x000fea0003800000 */
[----:B------:R-:W-:-:S13]  /*4fc0*/  ISETP.GE.AND P0, PT, R8, 0x1, PT ;  /* 0x000000010800780c */ /* 0x000fda0003f06270 */
[----:B------:R-:W-:Y:S05]  /*4fd0*/  @P0 BRA `(.L_x_105) ;  /* 0x0000000000740947 */ /* 0x000fea0003800000 */
[----:B------:R-:W-:Y:S02]  /*4fe0*/  ISETP.GE.AND P0, PT, R8, -0x18, PT ;  /* 0xffffffe80800780c */ /* 0x000fe40003f06270 */
[----:B------:R-:W-:-:S11]  /*4ff0*/  LOP3.LUT R4, R4, 0x80000000, RZ, 0xc0, !PT ;  /* 0x8000000004047812 */ /* 0x000fd600078ec0ff */
[----:B------:R-:W-:Y:S05]  /*5000*/  @!P0 BRA `(.L_x_105) ;  /* 0x0000000000688947 */ /* 0x000fea0003800000 */
[CCC-:B------:R-:W-:Y:S01]  /*5010*/  FFMA.RZ R0, R11.reuse, R7.reuse, R6.reuse ;  /* 0x000000070b007223 */ /* 0x1c0fe2000000c006 */
[C---:B------:R-:W-:Y:S01]  /*5020*/  IADD3 R5, PT, PT, R8.reuse, 0x20, RZ ;  /* 0x0000002008057810 */ /* 0x040fe20007ffe0ff */
[CCC-:B------:R-:W-:Y:S01]  /*5030*/  FFMA.RM R3, R11.reuse, R7.reuse, R6.reuse ;  /* 0x000000070b037223 */ /* 0x1c0fe20000004006 */
[----:B------:R-:W-:Y:S02]  /*5040*/  ISETP.NE.AND P2, PT, R8, RZ, PT ;  /* 0x000000ff0800720c */ /* 0x000fe40003f45270 */
[----:B------:R-:W-:Y:S01]  /*5050*/  LOP3.LUT R2, R0, 0x7fffff, RZ, 0xc0, !PT ;  /* 0x007fffff00027812 */ /* 0x000fe200078ec0ff */
[----:B------:R-:W-:Y:S01]  /*5060*/  FFMA.RP R0, R11, R7, R6 ;  /* 0x000000070b007223 */ /* 0x000fe20000008006 */
[----:B------:R-:W-:Y:S02]  /*5070*/  ISETP.NE.AND P1, PT, R8, RZ, PT ;  /* 0x000000ff0800720c */ /* 0x000fe40003f25270 */
[----:B------:R-:W-:Y:S02]  /*5080*/  LOP3.LUT R2, R2, 0x800000, RZ, 0xfc, !PT ;  /* 0x0080000002027812 */ /* 0x000fe400078efcff */
[----:B------:R-:W-:-:S02]  /*5090*/  IADD3 R6, PT, PT, -R8, RZ, RZ ;  /* 0x000000ff08067210 */ /* 0x000fc40007ffe1ff */
[----:B------:R-:W-:Y:S02]  /*50a0*/  SHF.L.U32 R5, R2, R5, RZ ;  /* 0x0000000502057219 */ /* 0x000fe400000006ff */
[----:B------:R-:W-:Y:S02]  /*50b0*/  FSETP.NEU.FTZ.AND P0, PT, R0, R3, PT ;  /* 0x000000030000720b */ /* 0x000fe40003f1d000 */
[----:B------:R-:W-:Y:S02]  /*50c0*/  SEL R3, R6, RZ, P2 ;  /* 0x000000ff06037207 */ /* 0x000fe40001000000 */
[----:B------:R-:W-:Y:S02]  /*50d0*/  ISETP.NE.AND P1, PT, R5, RZ, P1 ;  /* 0x000000ff0500720c */ /* 0x000fe40000f25270 */
[----:B------:R-:W-:Y:S02]  /*50e0*/  SHF.R.U32.HI R3, RZ, R3, R2 ;  /* 0x00000003ff037219 */ /* 0x000fe40000011602 */
[----:B------:R-:W-:-:S02]  /*50f0*/  PLOP3.LUT P0, PT, P0, P1, PT, 0xf8, 0x8f ;  /* 0x00000000008f781c */ /* 0x000fc40000703f70 */
[----:B------:R-:W-:Y:S02]  /*5100*/  SHF.R.U32.HI R5, RZ, 0x1, R3 ;  /* 0x00000001ff057819 */ /* 0x000fe40000011603 */
[----:B------:R-:W-:-:S04]  /*5110*/  SEL R0, RZ, 0x1, !P0 ;  /* 0x00000001ff007807 */ /* 0x000fc80004000000 */
[----:B------:R-:W-:-:S04]  /*5120*/  LOP3.LUT R0, R0, 0x1, R5, 0xf8, !PT ;  /* 0x0000000100007812 */ /* 0x000fc800078ef805 */
[----:B------:R-:W-:-:S05]  /*5130*/  LOP3.LUT R0, R0, R3, RZ, 0xc0, !PT ;  /* 0x0000000300007212 */ /* 0x000fca00078ec0ff */
[----:B------:R-:W-:-:S05]  /*5140*/  IMAD.IADD R5, R5, 0x1, R0 ;  /* 0x0000000105057824 */ /* 0x000fca00078e0200 */
[----:B------:R-:W-:Y:S01]  /*5150*/  LOP3.LUT R4, R5, R4, RZ, 0xfc, !PT ;  /* 0x0000000405047212 */ /* 0x000fe200078efcff */
[----:B------:R-:W-:Y:S06]  /*5160*/  BRA `(.L_x_105) ;  /* 0x0000000000107947 */ /* 0x000fec0003800000 */
.L_x_104:
[----:B------:R-:W-:-:S04]  /*5170*/  LOP3.LUT R4, R4, 0x80000000, RZ, 0xc0, !PT ;  /* 0x8000000004047812 */ /* 0x000fc800078ec0ff */
[----:B------:R-:W-:Y:S01]  /*5180*/  LOP3.LUT R4, R4, 0x7f800000, RZ, 0xfc, !PT ;  /* 0x7f80000004047812 */ /* 0x000fe200078efcff */
[----:B------:R-:W-:Y:S06]  /*5190*/  BRA `(.L_x_105) ;  /* 0x0000000000047947 */ /* 0x000fec0003800000 */
.L_x_103:
[----:B------:R-:W-:-:S07]  /*51a0*/  LEA R4, R3, R4, 0x17 ;  /* 0x0000000403047211 */ /* 0x000fce00078eb8ff */
.L_x_105:
[----:B------:R-:W-:Y:S05]  /*51b0*/  BSYNC.RECONVERGENT B1 ;  /* 0x0000000000017941 */ /* 0x000fea0003800200 */
.L_x_102:
[----:B------:R-:W-:Y:S05]  /*51c0*/  BRA `(.L_x_106) ;  /* 0x0000000000207947 */ /* 0x000fea0003800000 */
.L_x_101:
[----:B------:R-:W-:-:S04]  /*51d0*/  LOP3.LUT R4, R5, 0x80000000, R4, 0x48, !PT ;  /* 0x8000000005047812 */ /* 0x000fc800078e4804 */
[----:B------:R-:W-:Y:S01]  /*51e0*/  LOP3.LUT R4, R4, 0x7f800000, RZ, 0xfc, !PT ;  /* 0x7f80000004047812 */ /* 0x000fe200078efcff */
[----:B------:R-:W-:Y:S06]  /*51f0*/  BRA `(.L_x_106) ;  /* 0x0000000000147947 */ /* 0x000fec0003800000 */
.L_x_100:
[----:B------:R-:W-:Y:S01]  /*5200*/  LOP3.LUT R4, R5, 0x80000000, R4, 0x48, !PT ;  /* 0x8000000005047812 */ /* 0x000fe200078e4804 */
[----:B------:R-:W-:Y:S06]  /*5210*/  BRA `(.L_x_106) ;  /* 0x00000000000c7947 */ /* 0x000fec0003800000 */
.L_x_99:
[----:B------:R-:W0:Y:S01]  /*5220*/  MUFU.RSQ R4, -QNAN ;  /* 0xffc0000000047908 */ /* 0x000e220000001400 */
[----:B------:R-:W-:Y:S05]  /*5230*/  BRA `(.L_x_106) ;  /* 0x0000000000047947 */ /* 0x000fea0003800000 */
.L_x_98:
[----:B------:R-:W-:-:S07]  /*5240*/  FADD.FTZ R4, R4, R5 ;  /* 0x0000000504047221 */ /* 0x000fce0000010000 */
.L_x_106:
[----:B------:R-:W-:Y:S05]  /*5250*/  BSYNC.RECONVERGENT B0 ;  /* 0x0000000000007941 */ /* 0x000fea0003800200 */
.L_x_96:
[----:B------:R1:W0:Y:S02]  /*5260*/  LDL R2, [R1] ;  /* 0x0000000001027983 */ /* 0x0002240000100800 */
[----:B-1----:R-:W-:Y:S01]  /*5270*/  IADD3 R1, PT, PT, R1, 0x8, RZ ;  /* 0x0000000801017810 */ /* 0x002fe20007ffe0ff */
[----:B0-----:R-:W-:Y:S06]  /*5280*/  RET.REL.NODEC R20 `(_Z6renderP4vec3iiPK6sphereiP17curandStateXORWOWii) ;  /* 0xffffffac145c7950 */ /* 0x001fec0003c3ffff */
.L_x_107:
        /* <DEDUP_REMOVED lines=15> */
.L_x_111:


//--------------------- .text._Z9init_randP17curandStateXORWOWii --------------------------
	.section	.text._Z9init_randP17curandStateXORWOWii,"ax",@progbits
	.align	128
        .global         _Z9init_randP17curandStateXORWOWii
        .type           _Z9init_randP17curandStateXORWOWii,@function
        .size           _Z9init_randP17curandStateXORWOWii,(.L_x_114 - _Z9init_randP17curandStateXORWOWii)
        .other          _Z9init_randP17curandStateXORWOWii,@"STO_CUDA_ENTRY STV_DEFAULT"
_Z9init_randP17curandStateXORWOWii:
.text._Z9init_randP17curandStateXORWOWii:
[----:B------:R-:W-:Y:S01]  /*0000*/  LDC R1, c[0x0][0x37c] ;  /* 0x0000df00ff017b82 */ /* 0x000fe20000000800 */
[----:B------:R-:W0:Y:S07]  /*0010*/  S2R R5, SR_TID.Y ;  /* 0x0000000000057919 */ /* 0x000e2e0000002200 */
[----:B------:R-:W1:Y:S01]  /*0020*/  LDC R3, c[0x0][0x360] ;  /* 0x0000d800ff037b82 */ /* 0x000e620000000800 */
[----:B------:R-:W2:Y:S01]  /*0030*/  LDCU.64 UR6, c[0x0][0x388] ;  /* 0x00007100ff0677ac */ /* 0x000ea20008000a00 */
[----:B------:R-:W1:Y:S06]  /*0040*/  S2R R0, SR_TID.X ;  /* 0x0000000000007919 */ /* 0x000e6c0000002100 */
[----:B------:R-:W0:Y:S08]  /*0050*/  S2UR UR5, SR_CTAID.Y ;  /* 0x00000000000579c3 */ /* 0x000e300000002600 */
[----:B------:R-:W0:Y:S08]  /*0060*/  LDC R2, c[0x0][0x364] ;  /* 0x0000d900ff027b82 */ /* 0x000e300000000800 */
[----:B------:R-:W1:Y:S01]  /*0070*/  S2UR UR4, SR_CTAID.X ;  /* 0x00000000000479c3 */ /* 0x000e620000002500 */
[----:B0-----:R-:W-:-:S05]  /*0080*/  IMAD R5, R2, UR5, R5 ;  /* 0x0000000502057c24 */ /* 0x001fca000f8e0205 */
[----:B--2---:R-:W-:Y:S01]  /*0090*/  ISETP.GE.AND P0, PT, R5, UR7, PT ;  /* 0x0000000705007c0c */ /* 0x004fe2000bf06270 */
[----:B-1----:R-:W-:-:S05]  /*00a0*/  IMAD R0, R3, UR4, R0 ;  /* 0x0000000403007c24 */ /* 0x002fca000f8e0200 */
[----:B------:R-:W-:-:S13]  /*00b0*/  ISETP.GE.OR P0, PT, R0, UR6, P0 ;  /* 0x0000000600007c0c */ /* 0x000fda0008706670 */
[----:B------:R-:W-:Y:S05]  /*00c0*/  @P0 EXIT ;  /* 0x000000000000094d */ /* 0x000fea0003800000 */
[----:B------:R-:W0:Y:S01]  /*00d0*/  LDC.64 R2, c[0x0][0x380] ;  /* 0x0000e000ff027b82 */ /* 0x000e220000000a00 */
[----:B------:R-:W-:Y:S01]  /*00e0*/  IMAD R5, R5, UR6, R0 ;  /* 0x0000000605057c24 */ /* 0x000fe2000f8e0200 */
[----:B------:R-:W1:Y:S01]  /*00f0*/  LDCU.64 UR4, c[0x0][0x358] ;  /* 0x00006b00ff0477ac */ /* 0x000e620008000a00 */
[----:B------:R-:W-:Y:S02]  /*0100*/  IMAD.MOV.U32 R7, RZ, RZ, -0x266e14b1 ;  /* 0xd991eb4fff077424 */ /* 0x000fe400078e00ff */
[C---:B------:R-:W-:Y:S01]  /*0110*/  VIADD R0, R5.reuse, 0x7c0 ;  /* 0x000007c005007836 */ /* 0x040fe20000000000 */
[----:B------:R-:W-:-:S04]  /*0120*/  ISETP.GT.AND P0, PT, R5, -0x7c1, PT ;  /* 0xfffff83f0500780c */ /* 0x000fc80003f04270 */
[----:B------:R-:W-:Y:S02]  /*0130*/  LOP3.LUT R0, R0, 0xaad26b49, RZ, 0x3c, !PT ;  /* 0xaad26b4900007812 */ /* 0x000fe400078e3cff */
[----:B------:R-:W-:-:S03]  /*0140*/  SEL R7, R7, 0x8bf16996, P0 ;  /* 0x8bf1699607077807 */ /* 0x000fc60000000000 */
[----:B------:R-:W-:Y:S01]  /*0150*/  IMAD R0, R0, 0x4182bed5, RZ ;  /* 0x4182bed500007824 */ /* 0x000fe200078e02ff */
[C---:B------:R-:W-:Y:S01]  /*0160*/  LOP3.LUT R6, R7.reuse, 0x5491333, RZ, 0x3c, !PT ;  /* 0x0549133307067812 */ /* 0x040fe200078e3cff */
[----:B------:R-:W-:-:S03]  /*0170*/  VIADD R9, R7, 0x1f123bb5 ;  /* 0x1f123bb507097836 */ /* 0x000fc60000000000 */
[----:B------:R-:W-:Y:S02]  /*0180*/  IADD3 R4, PT, PT, R7, 0x64f0c9, R0 ;  /* 0x0064f0c907047810 */ /* 0x000fe40007ffe000 */
[C---:B------:R-:W-:Y:S01]  /*0190*/  LOP3.LUT R8, R0.reuse, 0x159a55e5, RZ, 0x3c, !PT ;  /* 0x159a55e500087812 */ /* 0x040fe200078e3cff */
[----:B0-----:R-:W-:Y:S01]  /*01a0*/  IMAD.WIDE R2, R5, 0x30, R2 ;  /* 0x0000003005027825 */ /* 0x001fe200078e0202 */
[C---:B------:R-:W-:Y:S02]  /*01b0*/  IADD3 R5, PT, PT, R0.reuse, 0x75bcd15, RZ ;  /* 0x075bcd1500057810 */ /* 0x040fe40007ffe0ff */
[----:B------:R-:W-:Y:S02]  /*01c0*/  IADD3 R7, PT, PT, R0, 0x583f19, RZ ;  /* 0x00583f1900077810 */ /* 0x000fe40007ffe0ff */
[----:B-1----:R-:W-:Y:S04]  /*01d0*/  STG.E.64 desc[UR4][R2.64+0x8], R8 ;  /* 0x0000080802007986 */ /* 0x002fe8000c101b04 */
[----:B------:R-:W-:Y:S04]  /*01e0*/  STG.E.64 desc[UR4][R2.64], R4 ;  /* 0x0000000402007986 */ /* 0x000fe8000c101b04 */
[----:B------:R-:W-:Y:S04]  /*01f0*/  STG.E.64 desc[UR4][R2.64+0x18], RZ ;  /* 0x000018ff02007986 */ /* 0x000fe8000c101b04 */
[----:B------:R-:W-:Y:S04]  /*0200*/  STG.E desc[UR4][R2.64+0x20], RZ ;  /* 0x000020ff02007986 */ /* 0x000fe8000c101904 */
[----:B------:R-:W-:Y:S04]  /*0210*/  STG.E.64 desc[UR4][R2.64+0x28], RZ ;  /* 0x000028ff02007986 */ /* 0x000fe8000c101b04 */
[----:B------:R-:W-:Y:S01]  /*0220*/  STG.E.64 desc[UR4][R2.64+0x10], R6 ;  /* 0x0000100602007986 */ /* 0x000fe2000c101b04 */
[----:B------:R-:W-:Y:S05]  /*0230*/  EXIT ;  /* 0x000000000000794d */ /* 0x000fea0003800000 */
.L_x_108:
        /* <DEDUP_REMOVED lines=12> */
.L_x_114:


//--------------------- .nv.global.init           --------------------------
	.section	.nv.global.init,"aw",@progbits
	.align	4
.nv.global.init:
	.type		mrg32k3aM1SubSeq,@object
	.size		mrg32k3aM1SubSeq,(mrg32k3aM2SubSeq - mrg32k3aM1SubSeq)
mrg32k3aM1SubSeq:
        /* <DEDUP_REMOVED lines=126> */
	.type		mrg32k3aM2SubSeq,@object
	.size		mrg32k3aM2SubSeq,(mrg32k3aM1 - mrg32k3aM2SubSeq)
mrg32k3aM2SubSeq:
        /* <DEDUP_REMOVED lines=126> */
	.type		mrg32k3aM1,@object
	.size		mrg32k3aM1,(mrg32k3aM1Seq - mrg32k3aM1)
mrg32k3aM1:
        /* <DEDUP_REMOVED lines=144> */
	.type		mrg32k3aM1Seq,@object
	.size		mrg32k3aM1Seq,(mrg32k3aM2 - mrg32k3aM1Seq)
mrg32k3aM1Seq:
        /* <DEDUP_REMOVED lines=144> */
	.type		mrg32k3aM2,@object
	.size		mrg32k3aM2,(mrg32k3aM2Seq - mrg32k3aM2)
mrg32k3aM2:
        /* <DEDUP_REMOVED lines=144> */
	.type		mrg32k3aM2Seq,@object
	.size		mrg32k3aM2Seq,(precalc_xorwow_matrix - mrg32k3aM2Seq)
mrg32k3aM2Seq:
        /* <DEDUP_REMOVED lines=144> */
	.type		precalc_xorwow_matrix,@object
	.size		precalc_xorwow_matrix,(precalc_xorwow_offset_matrix - precalc_xorwow_matrix)
precalc_xorwow_matrix:
        /* <DEDUP_REMOVED lines=6400> */
	.type		precalc_xorwow_offset_matrix,@object
	.size		precalc_xorwow_offset_matrix,($str - precalc_xorwow_offset_matrix)
precalc_xorwow_offset_matrix:
        /* <DEDUP_REMOVED lines=6400> */
	.type		$str,@object
	.size		$str,(.L_9 - $str)
$str:
        /*353c0*/ 	.byte	0x44, 0x65, 0x76, 0x69, 0x63, 0x65, 0x20, 0x72, 0x65, 0x63, 0x65, 0x69, 0x76, 0x65, 0x64, 0x3a
        /*353d0*/ 	.byte	0x20, 0x25, 0x64, 0x0a, 0x00
.L_9:


//--------------------- .nv.shared.reserved.0     --------------------------
	.section	.nv.shared.reserved.0,"aw",@nobits
	.weak		__nv_reservedSMEM_offset_0_alias
	.size		__nv_reservedSMEM_offset_0_alias, 0, 64
	.other		__nv_reservedSMEM_offset_0_alias,@"STO_CUDA_RESERVED_SHARED STV_DEFAULT"
__nv_reservedSMEM_offset_0_alias:
	.zero		0
	.zero		64


//--------------------- .nv.constant0._Z6kerneli  --------------------------
	.section	.nv.constant0._Z6kerneli,"a",@progbits
	.sectionflags	@""
	.align	4
.nv.constant0._Z6kerneli:
	.zero		900


//--------------------- .nv.constant0._Z6renderP4vec3iiPK6sphereiP17curandStateXORWOWii --------------------------
	.section	.nv.constant0._Z6renderP4vec3iiPK6sphereiP17curandStateXORWOWii,"a",@progbits
	.sectionflags	@""
	.align	4
.nv.constant0._Z6renderP4vec3iiPK6sphereiP17curandStateXORWOWii:
	.zero		944


//--------------------- .nv.constant0._Z9init_randP17curandStateXORWOWii --------------------------
	.section	.nv.constant0._Z9init_randP17curandStateXORWOWii,"a",@progbits
	.sectionflags	@""
	.align	4
.nv.constant0._Z9init_randP17curandStateXORWOWii:
	.zero		912


//--------------------- SYMBOLS --------------------------

	.type		.nv.reservedSmem.offset0,@object
	.size		.nv.reservedSmem.offset0,0x4
	.type		vprintf,@function
